//
// Generated by NVIDIA NVVM Compiler
//
// Compiler Build ID: CL-36424714
// Cuda compilation tools, release 13.0, V13.0.88
// Based on NVVM 20.0.0
//

.version 9.0
.target sm_100
.address_size 64

	// .globl	_Z3ha2iiPjPiS_j
// _ZZ3ha2iiPjPiS_jE2qc has been demoted
// _ZZ3ha2iiPjPiS_jE2ai has been demoted

.visible .entry _Z3ha2iiPjPiS_j(
	.param .u32 _Z3ha2iiPjPiS_j_param_0,
	.param .u32 _Z3ha2iiPjPiS_j_param_1,
	.param .u64 .ptr .align 1 _Z3ha2iiPjPiS_j_param_2,
	.param .u64 .ptr .align 1 _Z3ha2iiPjPiS_j_param_3,
	.param .u64 .ptr .align 1 _Z3ha2iiPjPiS_j_param_4,
	.param .u32 _Z3ha2iiPjPiS_j_param_5
)
{
	.reg .pred 	%p<98>;
	.reg .b32 	%r<617>;
	.reg .b64 	%rd<20>;
	// demoted variable
	.shared .align 4 .b8 _ZZ3ha2iiPjPiS_jE2qc[4096];
	// demoted variable
	.shared .align 4 .b8 _ZZ3ha2iiPjPiS_jE2ai[128];
	ld.param.u32 	%r125, [_Z3ha2iiPjPiS_j_param_0];
	ld.param.u32 	%r126, [_Z3ha2iiPjPiS_j_param_1];
	ld.param.u64 	%rd4, [_Z3ha2iiPjPiS_j_param_2];
	ld.param.u64 	%rd5, [_Z3ha2iiPjPiS_j_param_3];
	ld.param.u32 	%r127, [_Z3ha2iiPjPiS_j_param_5];
	cvta.to.global.u64 	%rd1, %rd5;
	cvta.to.global.u64 	%rd6, %rd4;
	mov.u32 	%r1, %ntid.x;
	mov.u32 	%r2, %tid.x;
	mov.u32 	%r128, %tid.y;
	mul.lo.s32 	%r3, %r128, %r1;
	mov.u32 	%r129, %ctaid.x;
	mov.u32 	%r4, %ntid.y;
	mad.lo.s32 	%r5, %r129, %r4, %r128;
	mul.wide.s32 	%rd7, %r5, 4;
	add.s64 	%rd8, %rd6, %rd7;
	ld.global.u32 	%r577, [%rd8];
	add.s32 	%r7, %r3, %r2;
	setp.ge.s32 	%p1, %r7, %r125;
	@%p1 bra 	$L__BB0_16;
	mul.lo.s32 	%r8, %r4, %r1;
	and.b32  	%r9, %r125, 15;
	add.s32 	%r10, %r9, -1;
	and.b32  	%r11, %r125, 7;
	add.s32 	%r12, %r11, -1;
	and.b32  	%r13, %r125, 2147483632;
	and.b32  	%r14, %r125, 3;
	mov.u32 	%r563, %r7;
$L__BB0_2:
	setp.lt.u32 	%p2, %r125, 16;
	mul.lo.s32 	%r16, %r563, %r125;
	mov.b32 	%r570, 0;
	mov.u32 	%r575, %r570;
	@%p2 bra 	$L__BB0_5;
	mov.b32 	%r564, 0;
	mov.u32 	%r575, %r564;
$L__BB0_4:
	.pragma "nounroll";
	add.s32 	%r133, %r564, %r16;
	mul.wide.s32 	%rd9, %r133, 4;
	add.s64 	%rd10, %rd1, %rd9;
	ld.global.u32 	%r134, [%rd10];
	shl.b32 	%r135, %r134, %r564;
	or.b32  	%r136, %r135, %r575;
	add.s32 	%r137, %r564, 1;
	ld.global.u32 	%r138, [%rd10+4];
	shl.b32 	%r139, %r138, %r137;
	or.b32  	%r140, %r139, %r136;
	add.s32 	%r141, %r564, 2;
	ld.global.u32 	%r142, [%rd10+8];
	shl.b32 	%r143, %r142, %r141;
	or.b32  	%r144, %r143, %r140;
	add.s32 	%r145, %r564, 3;
	ld.global.u32 	%r146, [%rd10+12];
	shl.b32 	%r147, %r146, %r145;
	or.b32  	%r148, %r147, %r144;
	add.s32 	%r149, %r564, 4;
	ld.global.u32 	%r150, [%rd10+16];
	shl.b32 	%r151, %r150, %r149;
	or.b32  	%r152, %r151, %r148;
	add.s32 	%r153, %r564, 5;
	ld.global.u32 	%r154, [%rd10+20];
	shl.b32 	%r155, %r154, %r153;
	or.b32  	%r156, %r155, %r152;
	add.s32 	%r157, %r564, 6;
	ld.global.u32 	%r158, [%rd10+24];
	shl.b32 	%r159, %r158, %r157;
	or.b32  	%r160, %r159, %r156;
	add.s32 	%r161, %r564, 7;
	ld.global.u32 	%r162, [%rd10+28];
	shl.b32 	%r163, %r162, %r161;
	or.b32  	%r164, %r163, %r160;
	add.s32 	%r165, %r564, 8;
	ld.global.u32 	%r166, [%rd10+32];
	shl.b32 	%r167, %r166, %r165;
	or.b32  	%r168, %r167, %r164;
	add.s32 	%r169, %r564, 9;
	ld.global.u32 	%r170, [%rd10+36];
	shl.b32 	%r171, %r170, %r169;
	or.b32  	%r172, %r171, %r168;
	add.s32 	%r173, %r564, 10;
	ld.global.u32 	%r174, [%rd10+40];
	shl.b32 	%r175, %r174, %r173;
	or.b32  	%r176, %r175, %r172;
	add.s32 	%r177, %r564, 11;
	ld.global.u32 	%r178, [%rd10+44];
	shl.b32 	%r179, %r178, %r177;
	or.b32  	%r180, %r179, %r176;
	add.s32 	%r181, %r564, 12;
	ld.global.u32 	%r182, [%rd10+48];
	shl.b32 	%r183, %r182, %r181;
	or.b32  	%r184, %r183, %r180;
	add.s32 	%r185, %r564, 13;
	ld.global.u32 	%r186, [%rd10+52];
	shl.b32 	%r187, %r186, %r185;
	or.b32  	%r188, %r187, %r184;
	add.s32 	%r189, %r564, 14;
	ld.global.u32 	%r190, [%rd10+56];
	shl.b32 	%r191, %r190, %r189;
	or.b32  	%r192, %r191, %r188;
	add.s32 	%r193, %r564, 15;
	ld.global.u32 	%r194, [%rd10+60];
	shl.b32 	%r195, %r194, %r193;
	or.b32  	%r575, %r195, %r192;
	add.s32 	%r564, %r564, 16;
	setp.ne.s32 	%p3, %r564, %r13;
	mov.u32 	%r570, %r13;
	@%p3 bra 	$L__BB0_4;
$L__BB0_5:
	setp.eq.s32 	%p4, %r9, 0;
	@%p4 bra 	$L__BB0_15;
	setp.lt.u32 	%p5, %r10, 7;
	@%p5 bra 	$L__BB0_8;
	add.s32 	%r197, %r570, %r16;
	mul.wide.s32 	%rd11, %r197, 4;
	add.s64 	%rd12, %rd1, %rd11;
	ld.global.u32 	%r198, [%rd12];
	shl.b32 	%r199, %r198, %r570;
	add.s32 	%r200, %r570, 1;
	ld.global.u32 	%r201, [%rd12+4];
	shl.b32 	%r202, %r201, %r200;
	or.b32  	%r203, %r199, %r202;
	add.s32 	%r204, %r570, 2;
	ld.global.u32 	%r205, [%rd12+8];
	shl.b32 	%r206, %r205, %r204;
	or.b32  	%r207, %r203, %r206;
	add.s32 	%r208, %r570, 3;
	ld.global.u32 	%r209, [%rd12+12];
	shl.b32 	%r210, %r209, %r208;
	or.b32  	%r211, %r207, %r210;
	add.s32 	%r212, %r570, 4;
	ld.global.u32 	%r213, [%rd12+16];
	shl.b32 	%r214, %r213, %r212;
	or.b32  	%r215, %r211, %r214;
	add.s32 	%r216, %r570, 5;
	ld.global.u32 	%r217, [%rd12+20];
	shl.b32 	%r218, %r217, %r216;
	or.b32  	%r219, %r215, %r218;
	add.s32 	%r220, %r570, 6;
	ld.global.u32 	%r221, [%rd12+24];
	shl.b32 	%r222, %r221, %r220;
	or.b32  	%r223, %r219, %r222;
	add.s32 	%r224, %r570, 7;
	ld.global.u32 	%r225, [%rd12+28];
	shl.b32 	%r226, %r225, %r224;
	or.b32  	%r227, %r223, %r226;
	or.b32  	%r575, %r227, %r575;
	add.s32 	%r570, %r570, 8;
$L__BB0_8:
	setp.eq.s32 	%p6, %r11, 0;
	@%p6 bra 	$L__BB0_15;
	setp.lt.u32 	%p7, %r12, 3;
	@%p7 bra 	$L__BB0_11;
	add.s32 	%r229, %r570, %r16;
	mul.wide.s32 	%rd13, %r229, 4;
	add.s64 	%rd14, %rd1, %rd13;
	ld.global.u32 	%r230, [%rd14];
	shl.b32 	%r231, %r230, %r570;
	add.s32 	%r232, %r570, 1;
	ld.global.u32 	%r233, [%rd14+4];
	shl.b32 	%r234, %r233, %r232;
	or.b32  	%r235, %r231, %r234;
	add.s32 	%r236, %r570, 2;
	ld.global.u32 	%r237, [%rd14+8];
	shl.b32 	%r238, %r237, %r236;
	or.b32  	%r239, %r235, %r238;
	add.s32 	%r240, %r570, 3;
	ld.global.u32 	%r241, [%rd14+12];
	shl.b32 	%r242, %r241, %r240;
	or.b32  	%r243, %r239, %r242;
	or.b32  	%r575, %r243, %r575;
	add.s32 	%r570, %r570, 4;
$L__BB0_11:
	setp.eq.s32 	%p8, %r14, 0;
	@%p8 bra 	$L__BB0_15;
	setp.eq.s32 	%p9, %r14, 1;
	add.s32 	%r244, %r570, %r16;
	mul.wide.s32 	%rd15, %r244, 4;
	add.s64 	%rd2, %rd1, %rd15;
	ld.global.u32 	%r245, [%rd2];
	shl.b32 	%r246, %r245, %r570;
	or.b32  	%r575, %r246, %r575;
	@%p9 bra 	$L__BB0_15;
	setp.eq.s32 	%p10, %r14, 2;
	add.s32 	%r247, %r570, 1;
	ld.global.u32 	%r248, [%rd2+4];
	shl.b32 	%r249, %r248, %r247;
	or.b32  	%r575, %r249, %r575;
	@%p10 bra 	$L__BB0_15;
	add.s32 	%r250, %r570, 2;
	ld.global.u32 	%r251, [%rd2+8];
	shl.b32 	%r252, %r251, %r250;
	or.b32  	%r575, %r252, %r575;
$L__BB0_15:
	shl.b32 	%r253, %r563, 2;
	mov.u32 	%r254, _ZZ3ha2iiPjPiS_jE2ai;
	add.s32 	%r255, %r254, %r253;
	st.shared.u32 	[%r255], %r575;
	add.s32 	%r563, %r563, %r8;
	setp.lt.s32 	%p11, %r563, %r125;
	@%p11 bra 	$L__BB0_2;
$L__BB0_16:
	bar.sync 	0;
	setp.lt.s32 	%p12, %r126, 1;
	mov.b32 	%r616, 0;
	@%p12 bra 	$L__BB0_62;
	add.s32 	%r39, %r125, -2;
	add.s32 	%r40, %r125, -1;
	shl.b32 	%r258, %r7, 2;
	mov.u32 	%r259, _ZZ3ha2iiPjPiS_jE2qc;
	add.s32 	%r41, %r259, %r258;
	shl.b32 	%r260, %r125, 2;
	mov.u32 	%r261, _ZZ3ha2iiPjPiS_jE2ai;
	add.s32 	%r42, %r261, %r260;
	and.b32  	%r43, %r1, 7;
	add.s32 	%r44, %r43, -1;
	and.b32  	%r45, %r1, 3;
	add.s32 	%r46, %r45, -1;
	and.b32  	%r47, %r2, 3;
	and.b32  	%r48, %r40, 3;
	and.b32  	%r49, %r1, 2040;
	and.b32  	%r50, %r1, 1;
	mov.u32 	%r262, %nctaid.x;
	mul.lo.s32 	%r51, %r4, %r262;
	mov.b32 	%r576, 0;
	mov.u32 	%r616, %r576;
$L__BB0_18:
	setp.eq.s32 	%p13, %r2, 0;
	mov.u32 	%r583, %r577;
	@%p13 bra 	$L__BB0_26;
	setp.lt.u32 	%p14, %r2, 4;
	mov.u32 	%r583, %r577;
	@%p14 bra 	$L__BB0_22;
	and.b32  	%r264, %r2, 1020;
	neg.s32 	%r579, %r264;
	mov.u32 	%r583, %r577;
$L__BB0_21:
	add.s32 	%r265, %r583, -1;
	and.b32  	%r266, %r265, %r583;
	add.s32 	%r267, %r266, -1;
	and.b32  	%r268, %r267, %r266;
	add.s32 	%r269, %r268, -1;
	and.b32  	%r270, %r269, %r268;
	add.s32 	%r271, %r270, -1;
	and.b32  	%r583, %r271, %r270;
	add.s32 	%r579, %r579, 4;
	setp.ne.s32 	%p15, %r579, 0;
	@%p15 bra 	$L__BB0_21;
$L__BB0_22:
	setp.eq.s32 	%p16, %r47, 0;
	@%p16 bra 	$L__BB0_26;
	setp.eq.s32 	%p17, %r47, 1;
	add.s32 	%r272, %r583, -1;
	and.b32  	%r583, %r272, %r583;
	@%p17 bra 	$L__BB0_26;
	setp.eq.s32 	%p18, %r47, 2;
	add.s32 	%r273, %r583, -1;
	and.b32  	%r583, %r273, %r583;
	@%p18 bra 	$L__BB0_26;
	add.s32 	%r274, %r583, -1;
	and.b32  	%r583, %r274, %r583;
$L__BB0_26:
	setp.lt.s32 	%p19, %r125, 2;
	brev.b32 	%r276, %r583;
	bfind.shiftamt.u32 	%r66, %r276;
	shl.b32 	%r277, %r66, 2;
	mov.u32 	%r278, _ZZ3ha2iiPjPiS_jE2ai;
	add.s32 	%r279, %r278, %r277;
	ld.shared.u32 	%r67, [%r279];
	mov.b32 	%r590, 0;
	@%p19 bra 	$L__BB0_34;
	setp.lt.u32 	%p20, %r39, 3;
	mov.b32 	%r590, 0;
	mov.u32 	%r588, %r39;
	@%p20 bra 	$L__BB0_30;
	mov.b32 	%r590, 0;
	mov.u32 	%r588, %r39;
	mov.u32 	%r586, %r590;
$L__BB0_29:
	shr.u32 	%r283, %r577, %r588;
	and.b32  	%r284, %r283, 1;
	setp.eq.b32 	%p21, %r284, 1;
	shl.b32 	%r285, %r590, 1;
	shr.u32 	%r286, %r67, %r588;
	and.b32  	%r287, %r286, 1;
	or.b32  	%r288, %r285, %r287;
	selp.b32 	%r289, %r288, %r590, %p21;
	add.s32 	%r290, %r588, -1;
	shr.u32 	%r291, %r577, %r290;
	and.b32  	%r292, %r291, 1;
	setp.eq.b32 	%p22, %r292, 1;
	shl.b32 	%r293, %r289, 1;
	shr.u32 	%r294, %r67, %r290;
	and.b32  	%r295, %r294, 1;
	or.b32  	%r296, %r293, %r295;
	selp.b32 	%r297, %r296, %r289, %p22;
	add.s32 	%r298, %r588, -2;
	shr.u32 	%r299, %r577, %r298;
	and.b32  	%r300, %r299, 1;
	setp.eq.b32 	%p23, %r300, 1;
	shl.b32 	%r301, %r297, 1;
	shr.u32 	%r302, %r67, %r298;
	and.b32  	%r303, %r302, 1;
	or.b32  	%r304, %r301, %r303;
	selp.b32 	%r305, %r304, %r297, %p23;
	add.s32 	%r306, %r588, -3;
	shr.u32 	%r307, %r577, %r306;
	and.b32  	%r308, %r307, 1;
	setp.eq.b32 	%p24, %r308, 1;
	shl.b32 	%r309, %r305, 1;
	shr.u32 	%r310, %r67, %r306;
	and.b32  	%r311, %r310, 1;
	or.b32  	%r312, %r309, %r311;
	selp.b32 	%r590, %r312, %r305, %p24;
	add.s32 	%r588, %r588, -4;
	add.s32 	%r586, %r586, 4;
	and.b32  	%r313, %r40, -4;
	setp.ne.s32 	%p25, %r586, %r313;
	@%p25 bra 	$L__BB0_29;
$L__BB0_30:
	setp.eq.s32 	%p26, %r48, 0;
	@%p26 bra 	$L__BB0_34;
	setp.eq.s32 	%p27, %r48, 1;
	shr.u32 	%r314, %r577, %r588;
	and.b32  	%r315, %r314, 1;
	setp.eq.b32 	%p28, %r315, 1;
	shl.b32 	%r316, %r590, 1;
	shr.u32 	%r317, %r67, %r588;
	and.b32  	%r318, %r317, 1;
	or.b32  	%r319, %r316, %r318;
	selp.b32 	%r590, %r319, %r590, %p28;
	@%p27 bra 	$L__BB0_34;
	setp.eq.s32 	%p29, %r48, 2;
	add.s32 	%r320, %r588, -1;
	shr.u32 	%r321, %r577, %r320;
	and.b32  	%r322, %r321, 1;
	setp.eq.b32 	%p30, %r322, 1;
	shl.b32 	%r323, %r590, 1;
	shr.u32 	%r324, %r67, %r320;
	and.b32  	%r325, %r324, 1;
	or.b32  	%r326, %r323, %r325;
	selp.b32 	%r590, %r326, %r590, %p30;
	@%p29 bra 	$L__BB0_34;
	add.s32 	%r327, %r588, -2;
	shr.u32 	%r328, %r577, %r327;
	and.b32  	%r329, %r328, 1;
	setp.eq.b32 	%p31, %r329, 1;
	shl.b32 	%r330, %r590, 1;
	shr.u32 	%r331, %r67, %r327;
	and.b32  	%r332, %r331, 1;
	or.b32  	%r333, %r330, %r332;
	selp.b32 	%r590, %r333, %r590, %p31;
$L__BB0_34:
	setp.lt.s32 	%p32, %r125, 3;
	shr.u32 	%r334, %r67, %r40;
	and.b32  	%r335, %r334, 1;
	st.shared.u32 	[%r41], %r335;
	bar.sync 	0;
	@%p32 bra 	$L__BB0_48;
	mov.b32 	%r591, 1;
$L__BB0_36:
	setp.lt.u32 	%p33, %r1, 8;
	mov.b32 	%r598, 0;
	mov.u32 	%r603, %r598;
	@%p33 bra 	$L__BB0_39;
	mov.b32 	%r592, 0;
	mov.u32 	%r603, %r592;
$L__BB0_38:
	.pragma "nounroll";
	add.s32 	%r340, %r592, %r3;
	shl.b32 	%r341, %r340, 2;
	mov.u32 	%r342, _ZZ3ha2iiPjPiS_jE2qc;
	add.s32 	%r343, %r342, %r341;
	ld.shared.u32 	%r344, [%r343];
	shr.u32 	%r345, %r590, %r592;
	and.b32  	%r346, %r345, 1;
	setp.eq.b32 	%p34, %r346, 1;
	selp.b32 	%r347, %r344, 0, %p34;
	add.s32 	%r348, %r347, %r603;
	setp.lt.u32 	%p35, %r348, %r127;
	selp.b32 	%r349, 0, %r127, %p35;
	sub.s32 	%r350, %r348, %r349;
	add.s32 	%r351, %r592, 1;
	ld.shared.u32 	%r352, [%r343+4];
	shr.u32 	%r353, %r590, %r351;
	and.b32  	%r354, %r353, 1;
	setp.eq.b32 	%p36, %r354, 1;
	selp.b32 	%r355, %r352, 0, %p36;
	add.s32 	%r356, %r355, %r350;
	setp.lt.u32 	%p37, %r356, %r127;
	selp.b32 	%r357, 0, %r127, %p37;
	sub.s32 	%r358, %r356, %r357;
	add.s32 	%r359, %r592, 2;
	ld.shared.u32 	%r360, [%r343+8];
	shr.u32 	%r361, %r590, %r359;
	and.b32  	%r362, %r361, 1;
	setp.eq.b32 	%p38, %r362, 1;
	selp.b32 	%r363, %r360, 0, %p38;
	add.s32 	%r364, %r363, %r358;
	setp.lt.u32 	%p39, %r364, %r127;
	selp.b32 	%r365, 0, %r127, %p39;
	sub.s32 	%r366, %r364, %r365;
	add.s32 	%r367, %r592, 3;
	ld.shared.u32 	%r368, [%r343+12];
	shr.u32 	%r369, %r590, %r367;
	and.b32  	%r370, %r369, 1;
	setp.eq.b32 	%p40, %r370, 1;
	selp.b32 	%r371, %r368, 0, %p40;
	add.s32 	%r372, %r371, %r366;
	setp.lt.u32 	%p41, %r372, %r127;
	selp.b32 	%r373, 0, %r127, %p41;
	sub.s32 	%r374, %r372, %r373;
	add.s32 	%r375, %r592, 4;
	ld.shared.u32 	%r376, [%r343+16];
	shr.u32 	%r377, %r590, %r375;
	and.b32  	%r378, %r377, 1;
	setp.eq.b32 	%p42, %r378, 1;
	selp.b32 	%r379, %r376, 0, %p42;
	add.s32 	%r380, %r379, %r374;
	setp.lt.u32 	%p43, %r380, %r127;
	selp.b32 	%r381, 0, %r127, %p43;
	sub.s32 	%r382, %r380, %r381;
	add.s32 	%r383, %r592, 5;
	ld.shared.u32 	%r384, [%r343+20];
	shr.u32 	%r385, %r590, %r383;
	and.b32  	%r386, %r385, 1;
	setp.eq.b32 	%p44, %r386, 1;
	selp.b32 	%r387, %r384, 0, %p44;
	add.s32 	%r388, %r387, %r382;
	setp.lt.u32 	%p45, %r388, %r127;
	selp.b32 	%r389, 0, %r127, %p45;
	sub.s32 	%r390, %r388, %r389;
	add.s32 	%r391, %r592, 6;
	ld.shared.u32 	%r392, [%r343+24];
	shr.u32 	%r393, %r590, %r391;
	and.b32  	%r394, %r393, 1;
	setp.eq.b32 	%p46, %r394, 1;
	selp.b32 	%r395, %r392, 0, %p46;
	add.s32 	%r396, %r395, %r390;
	setp.lt.u32 	%p47, %r396, %r127;
	selp.b32 	%r397, 0, %r127, %p47;
	sub.s32 	%r398, %r396, %r397;
	add.s32 	%r399, %r592, 7;
	ld.shared.u32 	%r400, [%r343+28];
	shr.u32 	%r401, %r590, %r399;
	and.b32  	%r402, %r401, 1;
	setp.eq.b32 	%p48, %r402, 1;
	selp.b32 	%r403, %r400, 0, %p48;
	add.s32 	%r404, %r403, %r398;
	setp.lt.u32 	%p49, %r404, %r127;
	selp.b32 	%r405, 0, %r127, %p49;
	sub.s32 	%r603, %r404, %r405;
	add.s32 	%r592, %r592, 8;
	setp.ne.s32 	%p50, %r592, %r49;
	mov.u32 	%r598, %r49;
	@%p50 bra 	$L__BB0_38;
$L__BB0_39:
	setp.eq.s32 	%p51, %r43, 0;
	@%p51 bra 	$L__BB0_47;
	setp.lt.u32 	%p52, %r44, 3;
	@%p52 bra 	$L__BB0_42;
	add.s32 	%r407, %r598, %r3;
	shl.b32 	%r408, %r407, 2;
	mov.u32 	%r409, _ZZ3ha2iiPjPiS_jE2qc;
	add.s32 	%r410, %r409, %r408;
	ld.shared.u32 	%r411, [%r410];
	shr.u32 	%r412, %r590, %r598;
	and.b32  	%r413, %r412, 1;
	setp.eq.b32 	%p53, %r413, 1;
	selp.b32 	%r414, %r411, 0, %p53;
	add.s32 	%r415, %r414, %r603;
	setp.lt.u32 	%p54, %r415, %r127;
	selp.b32 	%r416, 0, %r127, %p54;
	sub.s32 	%r417, %r415, %r416;
	add.s32 	%r418, %r598, 1;
	ld.shared.u32 	%r419, [%r410+4];
	shr.u32 	%r420, %r590, %r418;
	and.b32  	%r421, %r420, 1;
	setp.eq.b32 	%p55, %r421, 1;
	selp.b32 	%r422, %r419, 0, %p55;
	add.s32 	%r423, %r422, %r417;
	setp.lt.u32 	%p56, %r423, %r127;
	selp.b32 	%r424, 0, %r127, %p56;
	sub.s32 	%r425, %r423, %r424;
	add.s32 	%r426, %r598, 2;
	ld.shared.u32 	%r427, [%r410+8];
	shr.u32 	%r428, %r590, %r426;
	and.b32  	%r429, %r428, 1;
	setp.eq.b32 	%p57, %r429, 1;
	selp.b32 	%r430, %r427, 0, %p57;
	add.s32 	%r431, %r430, %r425;
	setp.lt.u32 	%p58, %r431, %r127;
	selp.b32 	%r432, 0, %r127, %p58;
	sub.s32 	%r433, %r431, %r432;
	add.s32 	%r434, %r598, 3;
	ld.shared.u32 	%r435, [%r410+12];
	shr.u32 	%r436, %r590, %r434;
	and.b32  	%r437, %r436, 1;
	setp.eq.b32 	%p59, %r437, 1;
	selp.b32 	%r438, %r435, 0, %p59;
	add.s32 	%r439, %r438, %r433;
	setp.lt.u32 	%p60, %r439, %r127;
	selp.b32 	%r440, 0, %r127, %p60;
	sub.s32 	%r603, %r439, %r440;
	add.s32 	%r598, %r598, 4;
$L__BB0_42:
	setp.eq.s32 	%p61, %r45, 0;
	@%p61 bra 	$L__BB0_47;
	setp.eq.s32 	%p62, %r46, 0;
	@%p62 bra 	$L__BB0_45;
	add.s32 	%r442, %r598, %r3;
	shl.b32 	%r443, %r442, 2;
	mov.u32 	%r444, _ZZ3ha2iiPjPiS_jE2qc;
	add.s32 	%r445, %r444, %r443;
	ld.shared.u32 	%r446, [%r445];
	shr.u32 	%r447, %r590, %r598;
	and.b32  	%r448, %r447, 1;
	setp.eq.b32 	%p63, %r448, 1;
	selp.b32 	%r449, %r446, 0, %p63;
	add.s32 	%r450, %r449, %r603;
	setp.lt.u32 	%p64, %r450, %r127;
	selp.b32 	%r451, 0, %r127, %p64;
	sub.s32 	%r452, %r450, %r451;
	add.s32 	%r453, %r598, 1;
	ld.shared.u32 	%r454, [%r445+4];
	shr.u32 	%r455, %r590, %r453;
	and.b32  	%r456, %r455, 1;
	setp.eq.b32 	%p65, %r456, 1;
	selp.b32 	%r457, %r454, 0, %p65;
	add.s32 	%r458, %r457, %r452;
	setp.lt.u32 	%p66, %r458, %r127;
	selp.b32 	%r459, 0, %r127, %p66;
	sub.s32 	%r603, %r458, %r459;
	add.s32 	%r598, %r598, 2;
$L__BB0_45:
	setp.eq.s32 	%p67, %r50, 0;
	@%p67 bra 	$L__BB0_47;
	add.s32 	%r460, %r598, %r3;
	shl.b32 	%r461, %r460, 2;
	mov.u32 	%r462, _ZZ3ha2iiPjPiS_jE2qc;
	add.s32 	%r463, %r462, %r461;
	ld.shared.u32 	%r464, [%r463];
	shr.u32 	%r465, %r590, %r598;
	and.b32  	%r466, %r465, 1;
	setp.eq.b32 	%p68, %r466, 1;
	selp.b32 	%r467, %r464, 0, %p68;
	add.s32 	%r468, %r467, %r603;
	setp.lt.u32 	%p69, %r468, %r127;
	selp.b32 	%r469, 0, %r127, %p69;
	sub.s32 	%r603, %r468, %r469;
$L__BB0_47:
	bar.sync 	0;
	st.shared.u32 	[%r41], %r603;
	bar.sync 	0;
	add.s32 	%r591, %r591, 1;
	setp.ne.s32 	%p70, %r591, %r40;
	@%p70 bra 	$L__BB0_36;
$L__BB0_48:
	ld.shared.u32 	%r470, [%r42+-4];
	shr.u32 	%r471, %r470, %r66;
	and.b32  	%r472, %r471, 1;
	setp.eq.b32 	%p71, %r472, 1;
	@%p71 bra 	$L__BB0_50;
	mov.b32 	%r473, 0;
	st.shared.u32 	[%r41], %r473;
$L__BB0_50:
	setp.lt.u32 	%p72, %r1, 8;
	bar.sync 	0;
	mov.b32 	%r610, 0;
	mov.u32 	%r615, %r610;
	@%p72 bra 	$L__BB0_53;
	mov.b32 	%r604, 0;
	mov.u32 	%r615, %r604;
$L__BB0_52:
	.pragma "nounroll";
	add.s32 	%r477, %r604, %r3;
	shl.b32 	%r478, %r477, 2;
	mov.u32 	%r479, _ZZ3ha2iiPjPiS_jE2qc;
	add.s32 	%r480, %r479, %r478;
	ld.shared.u32 	%r481, [%r480];
	add.s32 	%r482, %r481, %r615;
	setp.lt.u32 	%p73, %r482, %r127;
	selp.b32 	%r483, 0, %r127, %p73;
	sub.s32 	%r484, %r482, %r483;
	ld.shared.u32 	%r485, [%r480+4];
	add.s32 	%r486, %r485, %r484;
	setp.lt.u32 	%p74, %r486, %r127;
	selp.b32 	%r487, 0, %r127, %p74;
	sub.s32 	%r488, %r486, %r487;
	ld.shared.u32 	%r489, [%r480+8];
	add.s32 	%r490, %r489, %r488;
	setp.lt.u32 	%p75, %r490, %r127;
	selp.b32 	%r491, 0, %r127, %p75;
	sub.s32 	%r492, %r490, %r491;
	ld.shared.u32 	%r493, [%r480+12];
	add.s32 	%r494, %r493, %r492;
	setp.lt.u32 	%p76, %r494, %r127;
	selp.b32 	%r495, 0, %r127, %p76;
	sub.s32 	%r496, %r494, %r495;
	ld.shared.u32 	%r497, [%r480+16];
	add.s32 	%r498, %r497, %r496;
	setp.lt.u32 	%p77, %r498, %r127;
	selp.b32 	%r499, 0, %r127, %p77;
	sub.s32 	%r500, %r498, %r499;
	ld.shared.u32 	%r501, [%r480+20];
	add.s32 	%r502, %r501, %r500;
	setp.lt.u32 	%p78, %r502, %r127;
	selp.b32 	%r503, 0, %r127, %p78;
	sub.s32 	%r504, %r502, %r503;
	ld.shared.u32 	%r505, [%r480+24];
	add.s32 	%r506, %r505, %r504;
	setp.lt.u32 	%p79, %r506, %r127;
	selp.b32 	%r507, 0, %r127, %p79;
	sub.s32 	%r508, %r506, %r507;
	ld.shared.u32 	%r509, [%r480+28];
	add.s32 	%r510, %r509, %r508;
	setp.lt.u32 	%p80, %r510, %r127;
	selp.b32 	%r511, 0, %r127, %p80;
	sub.s32 	%r615, %r510, %r511;
	add.s32 	%r604, %r604, 8;
	setp.ne.s32 	%p81, %r604, %r49;
	mov.u32 	%r610, %r49;
	@%p81 bra 	$L__BB0_52;
$L__BB0_53:
	setp.eq.s32 	%p82, %r43, 0;
	@%p82 bra 	$L__BB0_61;
	setp.lt.u32 	%p83, %r44, 3;
	@%p83 bra 	$L__BB0_56;
	add.s32 	%r513, %r610, %r3;
	shl.b32 	%r514, %r513, 2;
	mov.u32 	%r515, _ZZ3ha2iiPjPiS_jE2qc;
	add.s32 	%r516, %r515, %r514;
	ld.shared.u32 	%r517, [%r516];
	add.s32 	%r518, %r517, %r615;
	setp.lt.u32 	%p84, %r518, %r127;
	selp.b32 	%r519, 0, %r127, %p84;
	sub.s32 	%r520, %r518, %r519;
	ld.shared.u32 	%r521, [%r516+4];
	add.s32 	%r522, %r521, %r520;
	setp.lt.u32 	%p85, %r522, %r127;
	selp.b32 	%r523, 0, %r127, %p85;
	sub.s32 	%r524, %r522, %r523;
	ld.shared.u32 	%r525, [%r516+8];
	add.s32 	%r526, %r525, %r524;
	setp.lt.u32 	%p86, %r526, %r127;
	selp.b32 	%r527, 0, %r127, %p86;
	sub.s32 	%r528, %r526, %r527;
	ld.shared.u32 	%r529, [%r516+12];
	add.s32 	%r530, %r529, %r528;
	setp.lt.u32 	%p87, %r530, %r127;
	selp.b32 	%r531, 0, %r127, %p87;
	sub.s32 	%r615, %r530, %r531;
	add.s32 	%r610, %r610, 4;
$L__BB0_56:
	setp.eq.s32 	%p88, %r45, 0;
	@%p88 bra 	$L__BB0_61;
	setp.eq.s32 	%p89, %r46, 0;
	@%p89 bra 	$L__BB0_59;
	add.s32 	%r533, %r610, %r3;
	shl.b32 	%r534, %r533, 2;
	mov.u32 	%r535, _ZZ3ha2iiPjPiS_jE2qc;
	add.s32 	%r536, %r535, %r534;
	ld.shared.u32 	%r537, [%r536];
	add.s32 	%r538, %r537, %r615;
	setp.lt.u32 	%p90, %r538, %r127;
	selp.b32 	%r539, 0, %r127, %p90;
	sub.s32 	%r540, %r538, %r539;
	ld.shared.u32 	%r541, [%r536+4];
	add.s32 	%r542, %r541, %r540;
	setp.lt.u32 	%p91, %r542, %r127;
	selp.b32 	%r543, 0, %r127, %p91;
	sub.s32 	%r615, %r542, %r543;
	add.s32 	%r610, %r610, 2;
$L__BB0_59:
	setp.eq.s32 	%p92, %r50, 0;
	@%p92 bra 	$L__BB0_61;
	add.s32 	%r544, %r610, %r3;
	shl.b32 	%r545, %r544, 2;
	mov.u32 	%r546, _ZZ3ha2iiPjPiS_jE2qc;
	add.s32 	%r547, %r546, %r545;
	ld.shared.u32 	%r548, [%r547];
	add.s32 	%r549, %r548, %r615;
	setp.lt.u32 	%p93, %r549, %r127;
	selp.b32 	%r550, 0, %r127, %p93;
	sub.s32 	%r615, %r549, %r550;
$L__BB0_61:
	add.s32 	%r551, %r576, %r5;
	setp.lt.s32 	%p94, %r551, %r126;
	add.s32 	%r552, %r615, %r616;
	setp.lt.u32 	%p95, %r552, %r127;
	selp.b32 	%r553, 0, %r127, %p95;
	sub.s32 	%r554, %r552, %r553;
	selp.b32 	%r616, %r554, %r616, %p94;
	neg.s32 	%r555, %r577;
	and.b32  	%r556, %r577, %r555;
	add.s32 	%r557, %r556, %r577;
	popc.b32 	%r558, %r557;
	mov.b32 	%r559, -1;
	shl.b32 	%r560, %r559, %r1;
	not.b32 	%r561, %r560;
	shr.u32 	%r562, %r561, %r558;
	or.b32  	%r577, %r562, %r557;
	bar.sync 	0;
	add.s32 	%r576, %r576, %r51;
	setp.lt.s32 	%p96, %r576, %r126;
	@%p96 bra 	$L__BB0_18;
$L__BB0_62:
	setp.ne.s32 	%p97, %r2, 0;
	@%p97 bra 	$L__BB0_64;
	ld.param.u64 	%rd19, [_Z3ha2iiPjPiS_j_param_4];
	cvta.to.global.u64 	%rd16, %rd19;
	mul.wide.s32 	%rd17, %r5, 4;
	add.s64 	%rd18, %rd16, %rd17;
	st.global.u32 	[%rd18], %r616;
$L__BB0_64:
	ret;

}


// ===== COMPILED SASS (sm_100) =====

	.target	sm_100

	.elftype	@"ET_EXEC"


//--------------------- .note.nv.tkinfo           --------------------------
	.section	.note.nv.tkinfo,"",@"SHT_NOTE"
	.sectionflags	@"SHF_NOTE_NV_TKINFO"
	.tkinfo
        /*0018*/ 	.word	0x00000002
        /*0030*/ 	.string	""
        /*0030*/ 	.string	"ptxas"
        /*0030*/ 	.string	"Cuda compilation tools, release 13.0, V13.0.88"
        /*0030*/ 	.string	"Build cuda_13.0.r13.0/compiler.36424714_0"
        /*0030*/ 	.string	"-arch sm_100 -m 64 "



//--------------------- .note.nv.cuinfo           --------------------------
	.section	.note.nv.cuinfo,"",@"SHT_NOTE"
	.sectionflags	@"SHF_NOTE_NV_CUINFO"
        /*0018*/ 	.short	0x0002
        /*001a*/ 	.short	0x0064
        /*001c*/ 	.short	0x0082
	.zero		2


//--------------------- .nv.info                  --------------------------
	.section	.nv.info,"",@"SHT_CUDA_INFO"
	.align	4


	//----- nvinfo : EIATTR_REGCOUNT
	.align		4
        /*0000*/ 	.byte	0x04, 0x2f
        /*0002*/ 	.short	(.L_1 - .L_0)
	.align		4
.L_0:
        /*0004*/ 	.word	index@(_Z3ha2iiPjPiS_j)
        /*0008*/ 	.word	0x0000001f


	//----- nvinfo : EIATTR_FRAME_SIZE
	.align		4
.L_1:
        /*000c*/ 	.byte	0x04, 0x11
        /*000e*/ 	.short	(.L_3 - .L_2)
	.align		4
.L_2:
        /*0010*/ 	.word	index@(_Z3ha2iiPjPiS_j)
        /*0014*/ 	.word	0x00000000


	//----- nvinfo : EIATTR_MIN_STACK_SIZE
	.align		4
.L_3:
        /*0018*/ 	.byte	0x04, 0x12
        /*001a*/ 	.short	(.L_5 - .L_4)
	.align		4
.L_4:
        /*001c*/ 	.word	index@(_Z3ha2iiPjPiS_j)
        /*0020*/ 	.word	0x00000000
.L_5:


//--------------------- .nv.compat                --------------------------
	.section	.nv.compat,"",@"SHT_CUDA_COMPAT_INFO"
	.align	4
        /*0000*/ 	.byte	0x02, 0x09, 0x00, 0x00, 0x02, 0x02, 0x01, 0x00, 0x02, 0x05, 0x05, 0x00, 0x03, 0x07, 0x01, 0x01
        /*0010*/ 	.byte	0x02, 0x03, 0x00, 0x00, 0x02, 0x06, 0x01, 0x00, 0x04, 0x0b, 0x08, 0x00, 0x09, 0x00, 0x00, 0x00
        /*0020*/ 	.byte	0x00, 0x00, 0x00, 0x00


//--------------------- .nv.info._Z3ha2iiPjPiS_j  --------------------------
	.section	.nv.info._Z3ha2iiPjPiS_j,"",@"SHT_CUDA_INFO"
	.sectionflags	@""
	.align	4


	//----- nvinfo : EIATTR_CUDA_API_VERSION
	.align		4
        /*0000*/ 	.byte	0x04, 0x37
        /*0002*/ 	.short	(.L_7 - .L_6)
.L_6:
        /*0004*/ 	.word	0x00000082


	//----- nvinfo : EIATTR_KPARAM_INFO
	.align		4
.L_7:
        /*0008*/ 	.byte	0x04, 0x17
        /*000a*/ 	.short	(.L_9 - .L_8)
.L_8:
        /*000c*/ 	.word	0x00000000
        /*0010*/ 	.short	0x0005
        /*0012*/ 	.short	0x0020
        /*0014*/ 	.byte	0x00, 0xf0, 0x11, 0x00


	//----- nvinfo : EIATTR_KPARAM_INFO
	.align		4
.L_9:
        /*0018*/ 	.byte	0x04, 0x17
        /*001a*/ 	.short	(.L_11 - .L_10)
.L_10:
        /*001c*/ 	.word	0x00000000
        /*0020*/ 	.short	0x0004
        /*0022*/ 	.short	0x0018
        /*0024*/ 	.byte	0x00, 0xf5, 0x21, 0x00


	//----- nvinfo : EIATTR_KPARAM_INFO
	.align		4
.L_11:
        /*0028*/ 	.byte	0x04, 0x17
        /*002a*/ 	.short	(.L_13 - .L_12)
.L_12:
        /*002c*/ 	.word	0x00000000
        /*0030*/ 	.short	0x0003
        /*0032*/ 	.short	0x0010
        /*0034*/ 	.byte	0x00, 0xf5, 0x21, 0x00


	//----- nvinfo : EIATTR_KPARAM_INFO
	.align		4
.L_13:
        /*0038*/ 	.byte	0x04, 0x17
        /*003a*/ 	.short	(.L_15 - .L_14)
.L_14:
        /*003c*/ 	.word	0x00000000
        /*0040*/ 	.short	0x0002
        /*0042*/ 	.short	0x0008
        /*0044*/ 	.byte	0x00, 0xf5, 0x21, 0x00


	//----- nvinfo : EIATTR_KPARAM_INFO
	.align		4
.L_15:
        /*0048*/ 	.byte	0x04, 0x17
        /*004a*/ 	.short	(.L_17 - .L_16)
.L_16:
        /*004c*/ 	.word	0x00000000
        /*0050*/ 	.short	0x0001
        /*0052*/ 	.short	0x0004
        /*0054*/ 	.byte	0x00, 0xf0, 0x11, 0x00


	//----- nvinfo : EIATTR_KPARAM_INFO
	.align		4
.L_17:
        /*0058*/ 	.byte	0x04, 0x17
        /*005a*/ 	.short	(.L_19 - .L_18)
.L_18:
        /*005c*/ 	.word	0x00000000
        /*0060*/ 	.short	0x0000
        /*0062*/ 	.short	0x0000
        /*0064*/ 	.byte	0x00, 0xf0, 0x11, 0x00


	//----- nvinfo : EIATTR_SPARSE_MMA_MASK
	.align		4
.L_19:
        /*0068*/ 	.byte	0x03, 0x50
        /*006a*/ 	.short	0x0000


	//----- nvinfo : EIATTR_MAXREG_COUNT
	.align		4
        /*006c*/ 	.byte	0x03, 0x1b
        /*006e*/ 	.short	0x00ff


	//----- nvinfo : EIATTR_NUM_BARRIERS
	.align		4
        /*0070*/ 	.byte	0x02, 0x4c
        /*0072*/ 	.byte	0x01
	.zero		1


	//----- nvinfo : EIATTR_MERCURY_ISA_VERSION
	.align		4
        /*0074*/ 	.byte	0x03, 0x5f
        /*0076*/ 	.short	0x0101


	//----- nvinfo : EIATTR_VRC_CTA_INIT_COUNT
	.align		4
        /*0078*/ 	.byte	0x02, 0x4a
	.zero		1
	.zero		1


	//----- nvinfo : EIATTR_EXIT_INSTR_OFFSETS
	.align		4
        /*007c*/ 	.byte	0x04, 0x1c
        /*007e*/ 	.short	(.L_21 - .L_20)


	//   ....[0]....
.L_20:
        /*0080*/ 	.word	0x00002db0


	//   ....[1]....
        /*0084*/ 	.word	0x00002df0


	//----- nvinfo : EIATTR_CRS_STACK_SIZE
	.align		4
.L_21:
        /*0088*/ 	.byte	0x04, 0x1e
        /*008a*/ 	.short	(.L_23 - .L_22)
.L_22:
        /*008c*/ 	.word	0x00000000


	//----- nvinfo : EIATTR_CBANK_PARAM_SIZE
	.align		4
.L_23:
        /*0090*/ 	.byte	0x03, 0x19
        /*0092*/ 	.short	0x0024


	//----- nvinfo : EIATTR_PARAM_CBANK
	.align		4
        /*0094*/ 	.byte	0x04, 0x0a
        /*0096*/ 	.short	(.L_25 - .L_24)
	.align		4
.L_24:
        /*0098*/ 	.word	index@(.nv.constant0._Z3ha2iiPjPiS_j)
        /*009c*/ 	.short	0x0380
        /*009e*/ 	.short	0x0024


	//----- nvinfo : EIATTR_SW_WAR
	.align		4
.L_25:
        /*00a0*/ 	.byte	0x04, 0x36
        /*00a2*/ 	.short	(.L_27 - .L_26)
.L_26:
        /*00a4*/ 	.word	0x00000008
.L_27:


//--------------------- .nv.callgraph             --------------------------
	.section	.nv.callgraph,"",@"SHT_CUDA_CALLGRAPH"
	.align	4
	.sectionentsize	8
	.align		4
        /*0000*/ 	.word	0x00000000
	.align		4
        /*0004*/ 	.word	0xffffffff
	.align		4
        /*0008*/ 	.word	0x00000000
	.align		4
        /*000c*/ 	.word	0xfffffffe
	.align		4
        /*0010*/ 	.word	0x00000000
	.align		4
        /*0014*/ 	.word	0xfffffffd
	.align		4
        /*0018*/ 	.word	0x00000000
	.align		4
        /*001c*/ 	.word	0xfffffffc


//--------------------- .text._Z3ha2iiPjPiS_j     --------------------------
	.section	.text._Z3ha2iiPjPiS_j,"ax",@progbits
	.align	128
        .global         _Z3ha2iiPjPiS_j
        .type           _Z3ha2iiPjPiS_j,@function
        .size           _Z3ha2iiPjPiS_j,(.L_x_39 - _Z3ha2iiPjPiS_j)
        .other          _Z3ha2iiPjPiS_j,@"STO_CUDA_ENTRY STV_DEFAULT"
_Z3ha2iiPjPiS_j:
.text._Z3ha2iiPjPiS_j:
[----:B------:R-:W-:Y:S01]  /*0000*/  LDC R1, c[0x0][0x37c] ;  /* 0x0000df00ff017b82 */ /* 0x000fe20000000800 */
[----:B------:R-:W0:Y:S01]  /*0010*/  S2R R8, SR_TID.Y ;  /* 0x0000000000087919 */ /* 0x000e220000002200 */
[----:B------:R-:W1:Y:S06]  /*0020*/  LDCU UR15, c[0x0][0x360] ;  /* 0x00006c00ff0f77ac */ /* 0x000e6c0008000800 */
[----:B------:R-:W0:Y:S01]  /*0030*/  S2UR UR4, SR_CTAID.X ;  /* 0x00000000000479c3 */ /* 0x000e220000002500 */
[----:B------:R-:W2:Y:S07]  /*0040*/  LDCU.64 UR8, c[0x0][0x358] ;  /* 0x00006b00ff0877ac */ /* 0x000eae0008000a00 */
[----:B------:R-:W0:Y:S08]  /*0050*/  LDC R11, c[0x0][0x364] ;  /* 0x0000d900ff0b7b82 */ /* 0x000e300000000800 */
[----:B------:R-:W3:Y:S01]  /*0060*/  LDC.64 R2, c[0x0][0x388] ;  /* 0x0000e200ff027b82 */ /* 0x000ee20000000a00 */
[----:B0-----:R-:W-:Y:S01]  /*0070*/  IMAD R10, R11, UR4, R8 ;  /* 0x000000040b0a7c24 */ /* 0x001fe2000f8e0208 */
[----:B------:R-:W0:Y:S01]  /*0080*/  S2R R5, SR_TID.X ;  /* 0x0000000000057919 */ /* 0x000e220000002100 */
[----:B------:R-:W4:Y:S02]  /*0090*/  LDCU UR4, c[0x0][0x380] ;  /* 0x00007000ff0477ac */ /* 0x000f240008000800 */
[----:B---3--:R-:W-:-:S05]  /*00a0*/  IMAD.WIDE R2, R10, 0x4, R2 ;  /* 0x000000040a027825 */ /* 0x008fca00078e0202 */
[----:B--2---:R2:W5:Y:S01]  /*00b0*/  LDG.E R9, desc[UR8][R2.64] ;  /* 0x0000000802097981 */ /* 0x004562000c1e1900 */
[----:B-1----:R-:W-:Y:S01]  /*00c0*/  IMAD R8, R8, UR15, RZ ;  /* 0x0000000f08087c24 */ /* 0x002fe2000f8e02ff */
[----:B------:R-:W-:Y:S01]  /*00d0*/  BSSY.RECONVERGENT B0, `(.L_x_0) ;  /* 0x00000a7000007945 */ /* 0x000fe20003800200 */
[----:B----4-:R-:W-:Y:S02]  /*00e0*/  IMAD.U32 R7, RZ, RZ, UR4 ;  /* 0x00000004ff077e24 */ /* 0x010fe4000f8e00ff */
[----:B0-----:R-:W-:-:S05]  /*00f0*/  IMAD.IADD R6, R8, 0x1, R5 ;  /* 0x0000000108067824 */ /* 0x001fca00078e0205 */
[----:B------:R-:W-:-:S13]  /*0100*/  ISETP.GE.AND P0, PT, R6, R7, PT ;  /* 0x000000070600720c */ /* 0x000fda0003f06270 */
[----:B--2---:R-:W-:Y:S05]  /*0110*/  @P0 BRA `(.L_x_1) ;  /* 0x0000000800880947 */ /* 0x004fea0003800000 */
[----:B------:R-:W-:Y:S01]  /*0120*/  LOP3.LUT R14, R7, 0x7, RZ, 0xc0, !PT ;  /* 0x00000007070e7812 */ /* 0x000fe200078ec0ff */
[----:B------:R-:W-:Y:S01]  /*0130*/  IMAD R3, R11, UR15, RZ ;  /* 0x0000000f0b037c24 */ /* 0x000fe2000f8e02ff */
[C---:B------:R-:W-:Y:S02]  /*0140*/  LOP3.LUT R15, R7.reuse, 0xf, RZ, 0xc0, !PT ;  /* 0x0000000f070f7812 */ /* 0x040fe400078ec0ff */
[C---:B------:R-:W-:Y:S01]  /*0150*/  LOP3.LUT R5, R7.reuse, 0x7ffffff0, RZ, 0xc0, !PT ;  /* 0x7ffffff007057812 */ /* 0x040fe200078ec0ff */
[----:B------:R-:W-:Y:S01]  /*0160*/  VIADD R2, R14, 0xffffffff ;  /* 0xffffffff0e027836 */ /* 0x000fe20000000000 */
[----:B------:R-:W-:Y:S01]  /*0170*/  LOP3.LUT R4, R7, 0x3, RZ, 0xc0, !PT ;  /* 0x0000000307047812 */ /* 0x000fe200078ec0ff */
[----:B------:R-:W-:-:S03]  /*0180*/  VIADD R0, R15, 0xffffffff ;  /* 0xffffffff0f007836 */ /* 0x000fc60000000000 */
[----:B------:R-:W-:Y:S01]  /*0190*/  ISETP.GE.U32.AND P0, PT, R2, 0x3, PT ;  /* 0x000000030200780c */ /* 0x000fe20003f06070 */
[----:B------:R-:W-:Y:S01]  /*01a0*/  IMAD.MOV.U32 R2, RZ, RZ, R6 ;  /* 0x000000ffff027224 */ /* 0x000fe200078e0006 */
[----:B------:R-:W-:-:S13]  /*01b0*/  ISETP.GE.U32.AND P1, PT, R0, 0x7, PT ;  /* 0x000000070000780c */ /* 0x000fda0003f26070 */
.L_x_7:
[----:B------:R-:W0:Y:S01]  /*01c0*/  LDCU UR4, c[0x0][0x380] ;  /* 0x00007000ff0477ac */ /* 0x000e220008000800 */
[----:B------:R-:W-:Y:S02]  /*01d0*/  IMAD.MOV.U32 R16, RZ, RZ, RZ ;  /* 0x000000ffff107224 */ /* 0x000fe400078e00ff */
[----:B------:R-:W-:Y:S02]  /*01e0*/  IMAD.MOV.U32 R0, RZ, RZ, RZ ;  /* 0x000000ffff007224 */ /* 0x000fe400078e00ff */
[----:B0-----:R-:W-:-:S05]  /*01f0*/  IMAD.U32 R7, RZ, RZ, UR4 ;  /* 0x00000004ff077e24 */ /* 0x001fca000f8e00ff */
[----:B------:R-:W-:-:S13]  /*0200*/  ISETP.GE.U32.AND P2, PT, R7, 0x10, PT ;  /* 0x000000100700780c */ /* 0x000fda0003f46070 */
[----:B------:R-:W-:Y:S05]  /*0210*/  @!P2 BRA `(.L_x_2) ;  /* 0x000000040000a947 */ /* 0x000fea0003800000 */
[----:B------:R-:W-:Y:S02]  /*0220*/  IMAD.MOV.U32 R16, RZ, RZ, RZ ;  /* 0x000000ffff107224 */ /* 0x000fe400078e00ff */
[----:B------:R-:W-:-:S07]  /*0230*/  IMAD.MOV.U32 R0, RZ, RZ, RZ ;  /* 0x000000ffff007224 */ /* 0x000fce00078e00ff */
.L_x_3:
[----:B------:R-:W0:Y:S01]  /*0240*/  LDC.64 R12, c[0x0][0x390] ;  /* 0x0000e400ff0c7b82 */ /* 0x000e220000000a00 */
[----:B------:R-:W-:-:S04]  /*0250*/  IMAD R17, R2, R7, R16 ;  /* 0x0000000702117224 */ /* 0x000fc800078e0210 */
[----:B0-----:R-:W-:-:S05]  /*0260*/  IMAD.WIDE R12, R17, 0x4, R12 ;  /* 0x00000004110c7825 */ /* 0x001fca00078e020c */
[----:B------:R-:W2:Y:S04]  /*0270*/  LDG.E R25, desc[UR8][R12.64+0x4] ;  /* 0x000004080c197981 */ /* 0x000ea8000c1e1900 */
[----:B------:R-:W3:Y:S04]  /*0280*/  LDG.E R23, desc[UR8][R12.64] ;  /* 0x000000080c177981 */ /* 0x000ee8000c1e1900 */
[----:B------:R-:W4:Y:S04]  /*0290*/  LDG.E R21, desc[UR8][R12.64+0xc] ;  /* 0x00000c080c157981 */ /* 0x000f28000c1e1900 */
[----:B------:R-:W4:Y:S04]  /*02a0*/  LDG.E R22, desc[UR8][R12.64+0x8] ;  /* 0x000008080c167981 */ /* 0x000f28000c1e1900 */
[----:B------:R-:W4:Y:S04]  /*02b0*/  LDG.E R19, desc[UR8][R12.64+0x10] ;  /* 0x000010080c137981 */ /* 0x000f28000c1e1900 */
[----:B------:R-:W4:Y:S01]  /*02c0*/  LDG.E R20, desc[UR8][R12.64+0x14] ;  /* 0x000014080c147981 */ /* 0x000f22000c1e1900 */
[----:B------:R-:W-:-:S03]  /*02d0*/  VIADD R18, R16, 0x1 ;  /* 0x0000000110127836 */ /* 0x000fc60000000000 */
[----:B------:R-:W4:Y:S01]  /*02e0*/  LDG.E R17, desc[UR8][R12.64+0x18] ;  /* 0x000018080c117981 */ /* 0x000f22000c1e1900 */
[C---:B------:R-:W-:Y:S02]  /*02f0*/  VIADD R26, R16.reuse, 0x4 ;  /* 0x00000004101a7836 */ /* 0x040fe40000000000 */
[----:B------:R-:W-:Y:S01]  /*0300*/  VIADD R27, R16, 0x5 ;  /* 0x00000005101b7836 */ /* 0x000fe20000000000 */
[----:B--2---:R-:W-:Y:S02]  /*0310*/  SHF.L.U32 R25, R25, R18, RZ ;  /* 0x0000001219197219 */ /* 0x004fe400000006ff */
[----:B------:R-:W2:Y:S01]  /*0320*/  LDG.E R18, desc[UR8][R12.64+0x1c] ;  /* 0x00001c080c127981 */ /* 0x000ea2000c1e1900 */
[----:B---3--:R-:W-:-:S04]  /*0330*/  SHF.L.U32 R23, R23, R16, RZ ;  /* 0x0000001017177219 */ /* 0x008fc800000006ff */
[----:B------:R-:W-:Y:S01]  /*0340*/  LOP3.LUT R23, R25, R23, R0, 0xfe, !PT ;  /* 0x0000001719177212 */ /* 0x000fe200078efe00 */
[----:B------:R-:W-:-:S05]  /*0350*/  VIADD R0, R16, 0x3 ;  /* 0x0000000310007836 */ /* 0x000fca0000000000 */
[----:B----4-:R-:W-:Y:S02]  /*0360*/  SHF.L.U32 R24, R21, R0, RZ ;  /* 0x0000000015187219 */ /* 0x010fe400000006ff */
[----:B------:R-:W3:Y:S01]  /*0370*/  LDG.E R0, desc[UR8][R12.64+0x20] ;  /* 0x000020080c007981 */ /* 0x000ee2000c1e1900 */
[----:B------:R-:W-:-:S03]  /*0380*/  VIADD R25, R16, 0x2 ;  /* 0x0000000210197836 */ /* 0x000fc60000000000 */
[----:B------:R-:W4:Y:S02]  /*0390*/  LDG.E R21, desc[UR8][R12.64+0x24] ;  /* 0x000024080c157981 */ /* 0x000f24000c1e1900 */
[----:B------:R-:W-:Y:S02]  /*03a0*/  SHF.L.U32 R22, R22, R25, RZ ;  /* 0x0000001916167219 */ /* 0x000fe400000006ff */
[----:B------:R-:W-:Y:S02]  /*03b0*/  SHF.L.U32 R25, R19, R26, RZ ;  /* 0x0000001a13197219 */ /* 0x000fe400000006ff */
[----:B------:R-:W4:Y:S01]  /*03c0*/  LDG.E R19, desc[UR8][R12.64+0x34] ;  /* 0x000034080c137981 */ /* 0x000f22000c1e1900 */
[----:B------:R-:W-:-:S03]  /*03d0*/  LOP3.LUT R24, R24, R22, R23, 0xfe, !PT ;  /* 0x0000001618187212 */ /* 0x000fc600078efe17 */
[----:B------:R-:W4:Y:S01]  /*03e0*/  LDG.E R22, desc[UR8][R12.64+0x28] ;  /* 0x000028080c167981 */ /* 0x000f22000c1e1900 */
[----:B------:R-:W-:-:S03]  /*03f0*/  SHF.L.U32 R27, R20, R27, RZ ;  /* 0x0000001b141b7219 */ /* 0x000fc600000006ff */
[----:B------:R-:W4:Y:S01]  /*0400*/  LDG.E R23, desc[UR8][R12.64+0x2c] ;  /* 0x00002c080c177981 */ /* 0x000f22000c1e1900 */
[----:B------:R-:W-:-:S03]  /*0410*/  LOP3.LUT R25, R27, R25, R24, 0xfe, !PT ;  /* 0x000000191b197212 */ /* 0x000fc600078efe18 */
[----:B------:R-:W4:Y:S04]  /*0420*/  LDG.E R20, desc[UR8][R12.64+0x30] ;  /* 0x000030080c147981 */ /* 0x000f28000c1e1900 */
[----:B------:R-:W4:Y:S04]  /*0430*/  LDG.E R24, desc[UR8][R12.64+0x38] ;  /* 0x000038080c187981 */ /* 0x000f28000c1e1900 */
[----:B------:R0:W4:Y:S01]  /*0440*/  LDG.E R26, desc[UR8][R12.64+0x3c] ;  /* 0x00003c080c1a7981 */ /* 0x000122000c1e1900 */
[----:B------:R-:W-:-:S05]  /*0450*/  VIADD R28, R16, 0x6 ;  /* 0x00000006101c7836 */ /* 0x000fca0000000000 */
[----:B------:R-:W-:Y:S01]  /*0460*/  SHF.L.U32 R28, R17, R28, RZ ;  /* 0x0000001c111c7219 */ /* 0x000fe200000006ff */
[C---:B------:R-:W-:Y:S02]  /*0470*/  VIADD R17, R16.reuse, 0x7 ;  /* 0x0000000710117836 */ /* 0x040fe40000000000 */
[C---:B0-----:R-:W-:Y:S02]  /*0480*/  VIADD R12, R16.reuse, 0xb ;  /* 0x0000000b100c7836 */ /* 0x041fe40000000000 */
[----:B------:R-:W-:Y:S01]  /*0490*/  VIADD R13, R16, 0xc ;  /* 0x0000000c100d7836 */ /* 0x000fe20000000000 */
[----:B--2---:R-:W-:Y:S01]  /*04a0*/  SHF.L.U32 R17, R18, R17, RZ ;  /* 0x0000001112117219 */ /* 0x004fe200000006ff */
[----:B------:R-:W-:-:S03]  /*04b0*/  VIADD R18, R16, 0x9 ;  /* 0x0000000910127836 */ /* 0x000fc60000000000 */
[----:B------:R-:W-:Y:S01]  /*04c0*/  LOP3.LUT R17, R17, R28, R25, 0xfe, !PT ;  /* 0x0000001c11117212 */ /* 0x000fe200078efe19 */
[----:B------:R-:W-:-:S05]  /*04d0*/  VIADD R25, R16, 0x8 ;  /* 0x0000000810197836 */ /* 0x000fca0000000000 */
[----:B---3--:R-:W-:Y:S02]  /*04e0*/  SHF.L.U32 R0, R0, R25, RZ ;  /* 0x0000001900007219 */ /* 0x008fe400000006ff */
[----:B----4-:R-:W-:-:S04]  /*04f0*/  SHF.L.U32 R18, R21, R18, RZ ;  /* 0x0000001215127219 */ /* 0x010fc800000006ff */
[----:B------:R-:W-:Y:S01]  /*0500*/  LOP3.LUT R0, R18, R0, R17, 0xfe, !PT ;  /* 0x0000000012007212 */ /* 0x000fe200078efe11 */
[C---:B------:R-:W-:Y:S02]  /*0510*/  VIADD R18, R16.reuse, 0xd ;  /* 0x0000000d10127836 */ /* 0x040fe40000000000 */
[C---:B------:R-:W-:Y:S02]  /*0520*/  VIADD R21, R16.reuse, 0xa ;  /* 0x0000000a10157836 */ /* 0x040fe40000000000 */
[C---:B------:R-:W-:Y:S01]  /*0530*/  VIADD R17, R16.reuse, 0xe ;  /* 0x0000000e10117836 */ /* 0x040fe20000000000 */
[----:B------:R-:W-:Y:S01]  /*0540*/  SHF.L.U32 R18, R19, R18, RZ ;  /* 0x0000001213127219 */ /* 0x000fe200000006ff */
[C---:B------:R-:W-:Y:S02]  /*0550*/  VIADD R19, R16.reuse, 0xf ;  /* 0x0000000f10137836 */ /* 0x040fe40000000000 */
[----:B------:R-:W-:Y:S01]  /*0560*/  VIADD R16, R16, 0x10 ;  /* 0x0000001010107836 */ /* 0x000fe20000000000 */
[----:B------:R-:W-:-:S04]  /*0570*/  SHF.L.U32 R21, R22, R21, RZ ;  /* 0x0000001516157219 */ /* 0x000fc800000006ff */
[----:B------:R-:W-:Y:S02]  /*0580*/  ISETP.NE.AND P2, PT, R16, R5, PT ;  /* 0x000000051000720c */ /* 0x000fe40003f45270 */
[----:B------:R-:W-:Y:S02]  /*0590*/  SHF.L.U32 R12, R23, R12, RZ ;  /* 0x0000000c170c7219 */ /* 0x000fe400000006ff */
[----:B------:R-:W-:Y:S02]  /*05a0*/  SHF.L.U32 R13, R20, R13, RZ ;  /* 0x0000000d140d7219 */ /* 0x000fe400000006ff */
[----:B------:R-:W-:Y:S02]  /*05b0*/  LOP3.LUT R0, R12, R21, R0, 0xfe, !PT ;  /* 0x000000150c007212 */ /* 0x000fe400078efe00 */
[----:B------:R-:W-:Y:S02]  /*05c0*/  SHF.L.U32 R17, R24, R17, RZ ;  /* 0x0000001118117219 */ /* 0x000fe400000006ff */
[----:B------:R-:W-:-:S02]  /*05d0*/  LOP3.LUT R0, R18, R13, R0, 0xfe, !PT ;  /* 0x0000000d12007212 */ /* 0x000fc400078efe00 */
[----:B------:R-:W-:-:S04]  /*05e0*/  SHF.L.U32 R19, R26, R19, RZ ;  /* 0x000000131a137219 */ /* 0x000fc800000006ff */
[----:B------:R-:W-:Y:S01]  /*05f0*/  LOP3.LUT R0, R19, R17, R0, 0xfe, !PT ;  /* 0x0000001113007212 */ /* 0x000fe200078efe00 */
[----:B------:R-:W-:Y:S06]  /*0600*/  @P2 BRA `(.L_x_3) ;  /* 0xfffffffc000c2947 */ /* 0x000fec000383ffff */
[----:B------:R-:W-:-:S07]  /*0610*/  IMAD.MOV.U32 R16, RZ, RZ, R5 ;  /* 0x000000ffff107224 */ /* 0x000fce00078e0005 */
.L_x_2:
[----:B------:R-:W-:-:S13]  /*0620*/  ISETP.NE.AND P2, PT, R15, RZ, PT ;  /* 0x000000ff0f00720c */ /* 0x000fda0003f45270 */
[----:B------:R-:W-:Y:S05]  /*0630*/  @!P2 BRA `(.L_x_4) ;  /* 0x00000004001ca947 */ /* 0x000fea0003800000 */
[----:B------:R-:W-:Y:S01]  /*0640*/  ISETP.NE.AND P2, PT, R14, RZ, PT ;  /* 0x000000ff0e00720c */ /* 0x000fe20003f45270 */
[----:B------:R-:W-:-:S12]  /*0650*/  @!P1 BRA `(.L_x_5) ;  /* 0x00000000007c9947 */ /* 0x000fd80003800000 */
        /* <DEDUP_REMOVED lines=8> */
[----:B------:R-:W4:Y:S04]  /*06e0*/  LDG.E R18, desc[UR8][R12.64+0x14] ;  /* 0x000014080c127981 */ /* 0x000f28000c1e1900 */
[----:B------:R-:W4:Y:S04]  /*06f0*/  LDG.E R17, desc[UR8][R12.64+0x18] ;  /* 0x000018080c117981 */ /* 0x000f28000c1e1900 */
[----:B------:R0:W4:Y:S01]  /*0700*/  LDG.E R21, desc[UR8][R12.64+0x1c] ;  /* 0x00001c080c157981 */ /* 0x000122000c1e1900 */
[----:B------:R-:W-:-:S02]  /*0710*/  VIADD R22, R16, 0x1 ;  /* 0x0000000110167836 */ /* 0x000fc40000000000 */
[C---:B------:R-:W-:Y:S02]  /*0720*/  VIADD R24, R16.reuse, 0x2 ;  /* 0x0000000210187836 */ /* 0x040fe40000000000 */
[C---:B------:R-:W-:Y:S02]  /*0730*/  VIADD R26, R16.reuse, 0x4 ;  /* 0x00000004101a7836 */ /* 0x040fe40000000000 */
[C---:B0-----:R-:W-:Y:S02]  /*0740*/  VIADD R13, R16.reuse, 0x5 ;  /* 0x00000005100d7836 */ /* 0x041fe40000000000 */
[C---:B------:R-:W-:Y:S01]  /*0750*/  VIADD R12, R16.reuse, 0x6 ;  /* 0x00000006100c7836 */ /* 0x040fe20000000000 */
[----:B--2---:R-:W-:Y:S01]  /*0760*/  SHF.L.U32 R22, R25, R22, RZ ;  /* 0x0000001619167219 */ /* 0x004fe200000006ff */
[----:B------:R-:W-:Y:S01]  /*0770*/  VIADD R25, R16, 0x3 ;  /* 0x0000000310197836 */ /* 0x000fe20000000000 */
[----:B---3--:R-:W-:Y:S02]  /*0780*/  SHF.L.U32 R24, R27, R24, RZ ;  /* 0x000000181b187219 */ /* 0x008fe400000006ff */
[----:B----4-:R-:W-:-:S04]  /*0790*/  SHF.L.U32 R23, R23, R16, RZ ;  /* 0x0000001017177219 */ /* 0x010fc800000006ff */
[----:B------:R-:W-:Y:S02]  /*07a0*/  LOP3.LUT R22, R24, R23, R22, 0xfe, !PT ;  /* 0x0000001718167212 */ /* 0x000fe400078efe16 */
[----:B------:R-:W-:Y:S01]  /*07b0*/  SHF.L.U32 R25, R20, R25, RZ ;  /* 0x0000001914197219 */ /* 0x000fe200000006ff */
[C---:B------:R-:W-:Y:S01]  /*07c0*/  VIADD R20, R16.reuse, 0x7 ;  /* 0x0000000710147836 */ /* 0x040fe20000000000 */
[----:B------:R-:W-:Y:S01]  /*07d0*/  SHF.L.U32 R19, R19, R26, RZ ;  /* 0x0000001a13137219 */ /* 0x000fe200000006ff */
[----:B------:R-:W-:-:S03]  /*07e0*/  VIADD R16, R16, 0x8 ;  /* 0x0000000810107836 */ /* 0x000fc60000000000 */
[----:B------:R-:W-:Y:S02]  /*07f0*/  LOP3.LUT R19, R19, R22, R25, 0xfe, !PT ;  /* 0x0000001613137212 */ /* 0x000fe400078efe19 */
[----:B------:R-:W-:Y:S02]  /*0800*/  SHF.L.U32 R18, R18, R13, RZ ;  /* 0x0000000d12127219 */ /* 0x000fe400000006ff */
[----:B------:R-:W-:Y:S02]  /*0810*/  SHF.L.U32 R12, R17, R12, RZ ;  /* 0x0000000c110c7219 */ /* 0x000fe400000006ff */
[----:B------:R-:W-:Y:S02]  /*0820*/  SHF.L.U32 R20, R21, R20, RZ ;  /* 0x0000001415147219 */ /* 0x000fe400000006ff */
[----:B------:R-:W-:-:S04]  /*0830*/  LOP3.LUT R19, R12, R19, R18, 0xfe, !PT ;  /* 0x000000130c137212 */ /* 0x000fc800078efe12 */
[----:B------:R-:W-:-:S07]  /*0840*/  LOP3.LUT R0, R0, R19, R20, 0xfe, !PT ;  /* 0x0000001300007212 */ /* 0x000fce00078efe14 */
.L_x_5:
        /* <DEDUP_REMOVED lines=9> */
[----:B------:R-:W4:Y:S01]  /*08e0*/  LDG.E R22, desc[UR8][R12.64+0xc] ;  /* 0x00000c080c167981 */ /* 0x000f22000c1e1900 */
[----:B------:R-:W-:-:S02]  /*08f0*/  VIADD R18, R16, 0x1 ;  /* 0x0000000110127836 */ /* 0x000fc40000000000 */
[----:B------:R-:W-:-:S03]  /*0900*/  VIADD R20, R16, 0x2 ;  /* 0x0000000210147836 */ /* 0x000fc60000000000 */
[----:B--2---:R-:W-:Y:S01]  /*0910*/  SHF.L.U32 R18, R19, R18, RZ ;  /* 0x0000001213127219 */ /* 0x004fe200000006ff */
[C---:B------:R-:W-:Y:S01]  /*0920*/  VIADD R19, R16.reuse, 0x3 ;  /* 0x0000000310137836 */ /* 0x040fe20000000000 */
[----:B---3--:R-:W-:Y:S02]  /*0930*/  SHF.L.U32 R20, R21, R20, RZ ;  /* 0x0000001415147219 */ /* 0x008fe400000006ff */
[----:B----4-:R-:W-:Y:S01]  /*0940*/  SHF.L.U32 R17, R17, R16, RZ ;  /* 0x0000001011117219 */ /* 0x010fe200000006ff */
[----:B------:R-:W-:Y:S01]  /*0950*/  VIADD R16, R16, 0x4 ;  /* 0x0000000410107836 */ /* 0x000fe20000000000 */
[----:B------:R-:W-:Y:S02]  /*0960*/  SHF.L.U32 R19, R22, R19, RZ ;  /* 0x0000001316137219 */ /* 0x000fe400000006ff */
[----:B------:R-:W-:-:S04]  /*0970*/  LOP3.LUT R17, R20, R17, R18, 0xfe, !PT ;  /* 0x0000001114117212 */ /* 0x000fc800078efe12 */
[----:B------:R-:W-:-:S07]  /*0980*/  LOP3.LUT R0, R0, R17, R19, 0xfe, !PT ;  /* 0x0000001100007212 */ /* 0x000fce00078efe13 */
.L_x_6:
[----:B------:R-:W-:Y:S05]  /*0990*/  @!P2 BRA `(.L_x_4) ;  /* 0x000000000044a947 */ /* 0x000fea0003800000 */
[----:B------:R-:W0:Y:S01]  /*09a0*/  LDC.64 R12, c[0x0][0x390] ;  /* 0x0000e400ff0c7b82 */ /* 0x000e220000000a00 */
[----:B------:R-:W-:-:S04]  /*09b0*/  IMAD R17, R2, R7, R16 ;  /* 0x0000000702117224 */ /* 0x000fc800078e0210 */
[----:B0-----:R-:W-:-:S05]  /*09c0*/  IMAD.WIDE R12, R17, 0x4, R12 ;  /* 0x00000004110c7825 */ /* 0x001fca00078e020c */
[----:B------:R-:W2:Y:S01]  /*09d0*/  LDG.E R17, desc[UR8][R12.64] ;  /* 0x000000080c117981 */ /* 0x000ea2000c1e1900 */
[----:B------:R-:W-:Y:S02]  /*09e0*/  ISETP.NE.AND P2, PT, R4, 0x1, PT ;  /* 0x000000010400780c */ /* 0x000fe40003f45270 */
[----:B--2---:R-:W-:-:S04]  /*09f0*/  SHF.L.U32 R17, R17, R16, RZ ;  /* 0x0000001011117219 */ /* 0x004fc800000006ff */
[----:B------:R-:W-:-:S07]  /*0a00*/  LOP3.LUT R0, R17, R0, RZ, 0xfc, !PT ;  /* 0x0000000011007212 */ /* 0x000fce00078efcff */
[----:B------:R-:W-:Y:S05]  /*0a10*/  @!P2 BRA `(.L_x_4) ;  /* 0x000000000024a947 */ /* 0x000fea0003800000 */
[----:B------:R-:W-:Y:S01]  /*0a20*/  ISETP.NE.AND P2, PT, R4, 0x2, PT ;  /* 0x000000020400780c */ /* 0x000fe20003f45270 */
[----:B------:R-:W2:-:S12]  /*0a30*/  LDG.E R18, desc[UR8][R12.64+0x4] ;  /* 0x000004080c127981 */ /* 0x000e98000c1e1900 */
[----:B------:R-:W3:Y:S01]  /*0a40*/  @P2 LDG.E R19, desc[UR8][R12.64+0x8] ;  /* 0x000008080c132981 */ /* 0x000ee2000c1e1900 */
[C---:B------:R-:W-:Y:S02]  /*0a50*/  VIADD R17, R16.reuse, 0x1 ;  /* 0x0000000110117836 */ /* 0x040fe40000000000 */
[----:B------:R-:W-:-:S03]  /*0a60*/  @P2 VIADD R16, R16, 0x2 ;  /* 0x0000000210102836 */ /* 0x000fc60000000000 */
[----:B--2---:R-:W-:-:S04]  /*0a70*/  SHF.L.U32 R17, R18, R17, RZ ;  /* 0x0000001112117219 */ /* 0x004fc800000006ff */
[----:B------:R-:W-:Y:S02]  /*0a80*/  LOP3.LUT R0, R17, R0, RZ, 0xfc, !PT ;  /* 0x0000000011007212 */ /* 0x000fe400078efcff */
[----:B---3--:R-:W-:-:S04]  /*0a90*/  @P2 SHF.L.U32 R19, R19, R16, RZ ;  /* 0x0000001013132219 */ /* 0x008fc800000006ff */
[----:B------:R-:W-:-:S07]  /*0aa0*/  @P2 LOP3.LUT R0, R19, R0, RZ, 0xfc, !PT ;  /* 0x0000000013002212 */ /* 0x000fce00078efcff */
.L_x_4:
[----:B------:R-:W0:Y:S01]  /*0ab0*/  S2UR UR5, SR_CgaCtaId ;  /* 0x00000000000579c3 */ /* 0x000e220000008800 */
[----:B------:R-:W-:Y:S02]  /*0ac0*/  UMOV UR4, 0x400 ;  /* 0x0000040000047882 */ /* 0x000fe40000000000 */
[----:B------:R-:W-:-:S04]  /*0ad0*/  UIADD3 UR4, UPT, UPT, UR4, 0x1000, URZ ;  /* 0x0000100004047890 */ /* 0x000fc8000fffe0ff */
[----:B0-----:R-:W-:-:S06]  /*0ae0*/  ULEA UR4, UR5, UR4, 0x18 ;  /* 0x0000000405047291 */ /* 0x001fcc000f8ec0ff */
[----:B------:R-:W-:Y:S01]  /*0af0*/  LEA R13, R2, UR4, 0x2 ;  /* 0x00000004020d7c11 */ /* 0x000fe2000f8e10ff */
[----:B------:R-:W-:-:S04]  /*0b00*/  IMAD.IADD R2, R3, 0x1, R2 ;  /* 0x0000000103027824 */ /* 0x000fc800078e0202 */
[----:B------:R0:W-:Y:S01]  /*0b10*/  STS [R13], R0 ;  /* 0x000000000d007388 */ /* 0x0001e20000000800 */
[----:B------:R-:W-:-:S13]  /*0b20*/  ISETP.GE.AND P2, PT, R2, R7, PT ;  /* 0x000000070200720c */ /* 0x000fda0003f46270 */
[----:B0-----:R-:W-:Y:S05]  /*0b30*/  @!P2 BRA `(.L_x_7) ;  /* 0xfffffff400a0a947 */ /* 0x001fea000383ffff */
.L_x_1:
[----:B------:R-:W-:Y:S05]  /*0b40*/  BSYNC.RECONVERGENT B0 ;  /* 0x0000000000007941 */ /* 0x000fea0003800200 */
.L_x_0:
[----:B------:R-:W0:Y:S01]  /*0b50*/  LDCU UR4, c[0x0][0x384] ;  /* 0x00007080ff0477ac */ /* 0x000e220008000800 */
[----:B------:R-:W-:Y:S01]  /*0b60*/  IMAD.MOV.U32 R5, RZ, RZ, RZ ;  /* 0x000000ffff057224 */ /* 0x000fe200078e00ff */
[----:B0-----:R-:W-:Y:S01]  /*0b70*/  UISETP.GE.AND UP0, UPT, UR4, 0x1, UPT ;  /* 0x000000010400788c */ /* 0x001fe2000bf06270 */
[----:B------:R-:W-:Y:S08]  /*0b80*/  BAR.SYNC.DEFER_BLOCKING 0x0 ;  /* 0x0000000000007b1d */ /* 0x000ff00000010000 */
[----:B------:R-:W-:Y:S05]  /*0b90*/  BRA.U !UP0, `(.L_x_8) ;  /* 0x00000021087c7547 */ /* 0x000fea000b800000 */
[----:B------:R-:W0:Y:S01]  /*0ba0*/  S2UR UR6, SR_CgaCtaId ;  /* 0x00000000000679c3 */ /* 0x000e220000008800 */
[----:B------:R-:W1:Y:S01]  /*0bb0*/  LDCU UR16, c[0x0][0x370] ;  /* 0x00006e00ff1077ac */ /* 0x000e620008000800 */
[C---:B------:R-:W-:Y:S02]  /*0bc0*/  VIADD R0, R7.reuse, 0xfffffffe ;  /* 0xfffffffe07007836 */ /* 0x040fe40000000000 */
[----:B------:R-:W-:Y:S01]  /*0bd0*/  VIADD R2, R7, 0xffffffff ;  /* 0xffffffff07027836 */ /* 0x000fe20000000000 */
[----:B------:R-:W-:Y:S01]  /*0be0*/  UMOV UR4, 0x400 ;  /* 0x0000040000047882 */ /* 0x000fe20000000000 */
[----:B------:R-:W-:Y:S01]  /*0bf0*/  ULOP3.LUT UR10, UR15, 0x7, URZ, 0xc0, !UPT ;  /* 0x000000070f0a7892 */ /* 0x000fe2000f8ec0ff */
[----:B------:R-:W-:Y:S01]  /*0c00*/  IMAD.MOV.U32 R3, RZ, RZ, RZ ;  /* 0x000000ffff037224 */ /* 0x000fe200078e00ff */
[----:B------:R-:W-:Y:S01]  /*0c10*/  ULOP3.LUT UR12, UR15, 0x3, URZ, 0xc0, !UPT ;  /* 0x000000030f0c7892 */ /* 0x000fe2000f8ec0ff */
[----:B------:R-:W-:Y:S01]  /*0c20*/  IMAD.MOV.U32 R5, RZ, RZ, RZ ;  /* 0x000000ffff057224 */ /* 0x000fe200078e00ff */
[----:B------:R-:W-:-:S02]  /*0c30*/  ULOP3.LUT UR5, UR15, 0x7f8, URZ, 0xc0, !UPT ;  /* 0x000007f80f057892 */ /* 0x000fc4000f8ec0ff */
[----:B------:R-:W-:Y:S02]  /*0c40*/  ULOP3.LUT UR14, UR15, 0x1, URZ, 0xc0, !UPT ;  /* 0x000000010f0e7892 */ /* 0x000fe4000f8ec0ff */
[----:B------:R-:W-:Y:S02]  /*0c50*/  UIADD3 UR11, UPT, UPT, UR10, -0x1, URZ ;  /* 0xffffffff0a0b7890 */ /* 0x000fe4000fffe0ff */
[----:B------:R-:W-:Y:S01]  /*0c60*/  UIADD3 UR13, UPT, UPT, UR12, -0x1, URZ ;  /* 0xffffffff0c0d7890 */ /* 0x000fe2000fffe0ff */
[----:B-1----:R-:W-:Y:S01]  /*0c70*/  IMAD R4, R11, UR16, RZ ;  /* 0x000000100b047c24 */ /* 0x002fe2000f8e02ff */
[----:B0-----:R-:W-:Y:S02]  /*0c80*/  ULEA UR7, UR6, UR4, 0x18 ;  /* 0x0000000406077291 */ /* 0x001fe4000f8ec0ff */
[----:B------:R-:W-:-:S04]  /*0c90*/  UIADD3 UR4, UPT, UPT, UR4, 0x1000, URZ ;  /* 0x0000100004047890 */ /* 0x000fc8000fffe0ff */
[----:B------:R-:W-:Y:S01]  /*0ca0*/  ULEA UR4, UR6, UR4, 0x18 ;  /* 0x0000000406047291 */ /* 0x000fe2000f8ec0ff */
[----:B------:R-:W-:-:S05]  /*0cb0*/  LEA R6, R6, UR7, 0x2 ;  /* 0x0000000706067c11 */ /* 0x000fca000f8e10ff */
[----:B------:R-:W-:-:S07]  /*0cc0*/  LEA R7, R7, UR4, 0x2 ;  /* 0x0000000407077c11 */ /* 0x000fce000f8e10ff */
.L_x_37:
[----:B------:R-:W0:Y:S01]  /*0cd0*/  S2R R11, SR_TID.X ;  /* 0x00000000000b7919 */ /* 0x000e220000002100 */
[----:B------:R-:W-:Y:S01]  /*0ce0*/  BSSY.RECONVERGENT B2, `(.L_x_9) ;  /* 0x000006b000027945 */ /* 0x000fe20003800200 */
[----:B-----5:R-:W-:Y:S01]  /*0cf0*/  IMAD.MOV.U32 R14, RZ, RZ, R9 ;  /* 0x000000ffff0e7224 */ /* 0x020fe200078e0009 */
[----:B0-----:R-:W-:-:S13]  /*0d00*/  ISETP.NE.AND P0, PT, R11, RZ, PT ;  /* 0x000000ff0b00720c */ /* 0x001fda0003f05270 */
[----:B-1----:R-:W-:Y:S05]  /*0d10*/  @!P0 BRA `(.L_x_10) ;  /* 0x00000004009c8947 */ /* 0x002fea0003800000 */
[----:B------:R-:W-:Y:S01]  /*0d20*/  ISETP.GE.U32.AND P0, PT, R11, 0x4, PT ;  /* 0x000000040b00780c */ /* 0x000fe20003f06070 */
[----:B------:R-:W-:Y:S01]  /*0d30*/  BSSY.RECONVERGENT B1, `(.L_x_11) ;  /* 0x0000059000017945 */ /* 0x000fe20003800200 */
[----:B------:R-:W-:-:S11]  /*0d40*/  IMAD.MOV.U32 R14, RZ, RZ, R9 ;  /* 0x000000ffff0e7224 */ /* 0x000fd600078e0009 */
[----:B------:R-:W-:Y:S05]  /*0d50*/  @!P0 BRA `(.L_x_12) ;  /* 0x0000000400588947 */ /* 0x000fea0003800000 */
[----:B------:R-:W-:Y:S01]  /*0d60*/  LOP3.LUT R12, R11, 0x3fc, RZ, 0xc0, !PT ;  /* 0x000003fc0b0c7812 */ /* 0x000fe200078ec0ff */
[----:B------:R-:W-:Y:S01]  /*0d70*/  BSSY.RELIABLE B0, `(.L_x_13) ;  /* 0x0000049000007945 */ /* 0x000fe20003800100 */
[----:B------:R-:W-:-:S03]  /*0d80*/  IMAD.MOV.U32 R14, RZ, RZ, R9 ;  /* 0x000000ffff0e7224 */ /* 0x000fc600078e0009 */
[----:B------:R-:W-:-:S05]  /*0d90*/  IMAD.MOV R12, RZ, RZ, -R12 ;  /* 0x000000ffff0c7224 */ /* 0x000fca00078e0a0c */
[----:B------:R-:W-:-:S13]  /*0da0*/  ISETP.GE.AND P0, PT, R12, RZ, PT ;  /* 0x000000ff0c00720c */ /* 0x000fda0003f06270 */
[----:B------:R-:W-:Y:S05]  /*0db0*/  @P0 BRA `(.L_x_14) ;  /* 0x0000000400100947 */ /* 0x000fea0003800000 */
[----:B------:R-:W-:Y:S01]  /*0dc0*/  IMAD.MOV R13, RZ, RZ, -R12 ;  /* 0x000000ffff0d7224 */ /* 0x000fe200078e0a0c */
[----:B------:R-:W-:Y:S01]  /*0dd0*/  BSSY.RECONVERGENT B3, `(.L_x_15) ;  /* 0x0000028000037945 */ /* 0x000fe20003800200 */
[----:B------:R-:W-:-:S03]  /*0de0*/  PLOP3.LUT P0, PT, PT, PT, PT, 0x80, 0x8 ;  /* 0x000000000008781c */ /* 0x000fc60003f0f070 */
[----:B------:R-:W-:-:S13]  /*0df0*/  ISETP.GT.AND P1, PT, R13, 0xc, PT ;  /* 0x0000000c0d00780c */ /* 0x000fda0003f24270 */
[----:B------:R-:W-:Y:S05]  /*0e00*/  @!P1 BRA `(.L_x_16) ;  /* 0x0000000000909947 */ /* 0x000fea0003800000 */
[----:B------:R-:W-:-:S13]  /*0e10*/  PLOP3.LUT P0, PT, PT, PT, PT, 0x8, 0x80 ;  /* 0x000000000080781c */ /* 0x000fda0003f0e170 */
.L_x_17:
[----:B------:R-:W-:Y:S02]  /*0e20*/  VIADD R13, R14, 0xffffffff ;  /* 0xffffffff0e0d7836 */ /* 0x000fe40000000000 */
[----:B------:R-:W-:-:S03]  /*0e30*/  VIADD R12, R12, 0x10 ;  /* 0x000000100c0c7836 */ /* 0x000fc60000000000 */
[----:B------:R-:W-:Y:S02]  /*0e40*/  LOP3.LUT R13, R13, R14, RZ, 0xc0, !PT ;  /* 0x0000000e0d0d7212 */ /* 0x000fe400078ec0ff */
[----:B------:R-:W-:-:S03]  /*0e50*/  ISETP.GE.AND P1, PT, R12, -0xc, PT ;  /* 0xfffffff40c00780c */ /* 0x000fc60003f26270 */
[----:B------:R-:W-:-:S05]  /*0e60*/  VIADD R14, R13, 0xffffffff ;  /* 0xffffffff0d0e7836 */ /* 0x000fca0000000000 */
[----:B------:R-:W-:-:S05]  /*0e70*/  LOP3.LUT R14, R14, R13, RZ, 0xc0, !PT ;  /* 0x0000000d0e0e7212 */ /* 0x000fca00078ec0ff */
        /* <DEDUP_REMOVED lines=27> */
[----:B------:R-:W-:Y:S01]  /*1030*/  LOP3.LUT R14, R14, R13, RZ, 0xc0, !PT ;  /* 0x0000000d0e0e7212 */ /* 0x000fe200078ec0ff */
[----:B------:R-:W-:Y:S06]  /*1040*/  @!P1 BRA `(.L_x_17) ;  /* 0xfffffffc00749947 */ /* 0x000fec000383ffff */
.L_x_16:
[----:B------:R-:W-:Y:S05]  /*1050*/  BSYNC.RECONVERGENT B3 ;  /* 0x0000000000037941 */ /* 0x000fea0003800200 */
.L_x_15:
[----:B------:R-:W-:Y:S01]  /*1060*/  IMAD.MOV R13, RZ, RZ, -R12 ;  /* 0x000000ffff0d7224 */ /* 0x000fe200078e0a0c */
[----:B------:R-:W-:Y:S04]  /*1070*/  BSSY.RECONVERGENT B3, `(.L_x_18) ;  /* 0x0000015000037945 */ /* 0x000fe80003800200 */
[----:B------:R-:W-:-:S13]  /*1080*/  ISETP.GT.AND P1, PT, R13, 0x4, PT ;  /* 0x000000040d00780c */ /* 0x000fda0003f24270 */
[----:B------:R-:W-:Y:S05]  /*1090*/  @!P1 BRA `(.L_x_19) ;  /* 0x0000000000489947 */ /* 0x000fea0003800000 */
[----:B------:R-:W-:Y:S01]  /*10a0*/  VIADD R13, R14, 0xffffffff ;  /* 0xffffffff0e0d7836 */ /* 0x000fe20000000000 */
[----:B------:R-:W-:Y:S01]  /*10b0*/  PLOP3.LUT P0, PT, PT, PT, PT, 0x8, 0x80 ;  /* 0x000000000080781c */ /* 0x000fe20003f0e170 */
[----:B------:R-:W-:-:S03]  /*10c0*/  VIADD R12, R12, 0x8 ;  /* 0x000000080c0c7836 */ /* 0x000fc60000000000 */
        /* <DEDUP_REMOVED lines=14> */
[----:B------:R-:W-:-:S07]  /*11b0*/  LOP3.LUT R14, R14, R13, RZ, 0xc0, !PT ;  /* 0x0000000d0e0e7212 */ /* 0x000fce00078ec0ff */
.L_x_19:
[----:B------:R-:W-:Y:S05]  /*11c0*/  BSYNC.RECONVERGENT B3 ;  /* 0x0000000000037941 */ /* 0x000fea0003800200 */
.L_x_18:
[----:B------:R-:W-:-:S13]  /*11d0*/  ISETP.NE.OR P0, PT, R12, RZ, P0 ;  /* 0x000000ff0c00720c */ /* 0x000fda0000705670 */
[----:B------:R-:W-:Y:S05]  /*11e0*/  @!P0 BREAK.RELIABLE B0 ;  /* 0x0000000000008942 */ /* 0x000fea0003800100 */
[----:B------:R-:W-:Y:S05]  /*11f0*/  @!P0 BRA `(.L_x_12) ;  /* 0x0000000000308947 */ /* 0x000fea0003800000 */
.L_x_14:
[----:B------:R-:W-:Y:S05]  /*1200*/  BSYNC.RELIABLE B0 ;  /* 0x0000000000007941 */ /* 0x000fea0003800100 */
.L_x_13:
[----:B------:R-:W-:Y:S02]  /*1210*/  VIADD R13, R14, 0xffffffff ;  /* 0xffffffff0e0d7836 */ /* 0x000fe40000000000 */
[----:B------:R-:W-:-:S03]  /*1220*/  VIADD R12, R12, 0x4 ;  /* 0x000000040c0c7836 */ /* 0x000fc60000000000 */
[----:B------:R-:W-:Y:S02]  /*1230*/  LOP3.LUT R13, R13, R14, RZ, 0xc0, !PT ;  /* 0x0000000e0d0d7212 */ /* 0x000fe400078ec0ff */
[----:B------:R-:W-:-:S03]  /*1240*/  ISETP.NE.AND P0, PT, R12, RZ, PT ;  /* 0x000000ff0c00720c */ /* 0x000fc60003f05270 */
[----:B------:R-:W-:-:S05]  /*1250*/  VIADD R14, R13, 0xffffffff ;  /* 0xffffffff0d0e7836 */ /* 0x000fca0000000000 */
[----:B------:R-:W-:-:S05]  /*1260*/  LOP3.LUT R14, R14, R13, RZ, 0xc0, !PT ;  /* 0x0000000d0e0e7212 */ /* 0x000fca00078ec0ff */
[----:B------:R-:W-:-:S05]  /*1270*/  VIADD R13, R14, 0xffffffff ;  /* 0xffffffff0e0d7836 */ /* 0x000fca0000000000 */
[----:B------:R-:W-:-:S05]  /*1280*/  LOP3.LUT R13, R13, R14, RZ, 0xc0, !PT ;  /* 0x0000000e0d0d7212 */ /* 0x000fca00078ec0ff */
[----:B------:R-:W-:-:S05]  /*1290*/  VIADD R14, R13, 0xffffffff ;  /* 0xffffffff0d0e7836 */ /* 0x000fca0000000000 */
[----:B------:R-:W-:Y:S01]  /*12a0*/  LOP3.LUT R14, R14, R13, RZ, 0xc0, !PT ;  /* 0x0000000d0e0e7212 */ /* 0x000fe200078ec0ff */
[----:B------:R-:W-:Y:S06]  /*12b0*/  @P0 BRA `(.L_x_13) ;  /* 0xfffffffc00d40947 */ /* 0x000fec000383ffff */
.L_x_12:
[----:B------:R-:W-:Y:S05]  /*12c0*/  BSYNC.RECONVERGENT B1 ;  /* 0x0000000000017941 */ /* 0x000fea0003800200 */
.L_x_11:
[----:B------:R-:W-:-:S04]  /*12d0*/  LOP3.LUT R12, R11, 0x3, RZ, 0xc0, !PT ;  /* 0x000000030b0c7812 */ /* 0x000fc800078ec0ff */
[----:B------:R-:W-:-:S13]  /*12e0*/  ISETP.NE.AND P0, PT, R12, RZ, PT ;  /* 0x000000ff0c00720c */ /* 0x000fda0003f05270 */
[----:B------:R-:W-:Y:S05]  /*12f0*/  @!P0 BRA `(.L_x_10) ;  /* 0x0000000000248947 */ /* 0x000fea0003800000 */
[----:B------:R-:W-:Y:S01]  /*1300*/  ISETP.NE.AND P0, PT, R12, 0x1, PT ;  /* 0x000000010c00780c */ /* 0x000fe20003f05270 */
[----:B------:R-:W-:-:S05]  /*1310*/  VIADD R11, R14, 0xffffffff ;  /* 0xffffffff0e0b7836 */ /* 0x000fca0000000000 */
[----:B------:R-:W-:-:S07]  /*1320*/  LOP3.LUT R14, R11, R14, RZ, 0xc0, !PT ;  /* 0x0000000e0b0e7212 */ /* 0x000fce00078ec0ff */
[----:B------:R-:W-:Y:S05]  /*1330*/  @!P0 BRA `(.L_x_10) ;  /* 0x0000000000148947 */ /* 0x000fea0003800000 */
[----:B------:R-:W-:Y:S01]  /*1340*/  ISETP.NE.AND P0, PT, R12, 0x2, PT ;  /* 0x000000020c00780c */ /* 0x000fe20003f05270 */
[----:B------:R-:W-:-:S05]  /*1350*/  VIADD R11, R14, 0xffffffff ;  /* 0xffffffff0e0b7836 */ /* 0x000fca0000000000 */
[----:B------:R-:W-:-:S07]  /*1360*/  LOP3.LUT R14, R11, R14, RZ, 0xc0, !PT ;  /* 0x0000000e0b0e7212 */ /* 0x000fce00078ec0ff */
[----:B------:R-:W-:-:S05]  /*1370*/  @P0 VIADD R11, R14, 0xffffffff ;  /* 0xffffffff0e0b0836 */ /* 0x000fca0000000000 */
[----:B------:R-:W-:-:S07]  /*1380*/  @P0 LOP3.LUT R14, R11, R14, RZ, 0xc0, !PT ;  /* 0x0000000e0b0e0212 */ /* 0x000fce00078ec0ff */
.L_x_10:
[----:B------:R-:W-:Y:S05]  /*1390*/  BSYNC.RECONVERGENT B2 ;  /* 0x0000000000027941 */ /* 0x000fea0003800200 */
.L_x_9:
[----:B------:R-:W-:Y:S05]  /*13a0*/  WARPSYNC.ALL ;  /* 0x0000000000007948 */ /* 0x000fea0003800000 */
[----:B------:R-:W0:Y:S01]  /*13b0*/  BREV R11, R14 ;  /* 0x0000000e000b7301 */ /* 0x000e220000000000 */
[----:B------:R-:W1:Y:S01]  /*13c0*/  S2UR UR6, SR_CgaCtaId ;  /* 0x00000000000679c3 */ /* 0x000e620000008800 */
[----:B------:R-:W-:Y:S01]  /*13d0*/  UMOV UR4, 0x400 ;  /* 0x0000040000047882 */ /* 0x000fe20000000000 */
[----:B------:R-:W-:Y:S01]  /*13e0*/  IMAD.MOV.U32 R12, RZ, RZ, RZ ;  /* 0x000000ffff0c7224 */ /* 0x000fe200078e00ff */
[----:B------:R-:W-:-:S04]  /*13f0*/  UIADD3 UR4, UPT, UPT, UR4, 0x1000, URZ ;  /* 0x0000100004047890 */ /* 0x000fc8000fffe0ff */
[----:B0-----:R-:W0:Y:S01]  /*1400*/  FLO.U32.SH R11, R11 ;  /* 0x0000000b000b7300 */ /* 0x001e2200000e0400 */
[----:B-1----:R-:W-:-:S06]  /*1410*/  ULEA UR4, UR6, UR4, 0x18 ;  /* 0x0000000406047291 */ /* 0x002fcc000f8ec0ff */
[----:B0-----:R-:W-:-:S05]  /*1420*/  LEA R13, R11, UR4, 0x2 ;  /* 0x000000040b0d7c11 */ /* 0x001fca000f8e10ff */
[----:B------:R-:W0:Y:S01]  /*1430*/  LDCU UR4, c[0x0][0x380] ;  /* 0x00007000ff0477ac */ /* 0x000e220008000800 */
[----:B------:R-:W1:Y:S01]  /*1440*/  LDS R13, [R13] ;  /* 0x000000000d0d7984 */ /* 0x000e620000000800 */
[----:B0-----:R-:W-:-:S09]  /*1450*/  UISETP.GE.AND UP0, UPT, UR4, 0x2, UPT ;  /* 0x000000020400788c */ /* 0x001fd2000bf06270 */
[----:B------:R-:W-:Y:S05]  /*1460*/  BRA.U !UP0, `(.L_x_20) ;  /* 0x0000000508147547 */ /* 0x000fea000b800000 */
[----:B------:R-:W-:Y:S01]  /*1470*/  ISETP.GE.U32.AND P1, PT, R0, 0x3, PT ;  /* 0x000000030000780c */ /* 0x000fe20003f26070 */
[----:B------:R-:W-:Y:S01]  /*1480*/  BSSY.RECONVERGENT B0, `(.L_x_21) ;  /* 0x0000029000007945 */ /* 0x000fe20003800200 */
[----:B------:R-:W-:Y:S01]  /*1490*/  LOP3.LUT R21, R2, 0x3, RZ, 0xc0, !PT ;  /* 0x0000000302157812 */ /* 0x000fe200078ec0ff */
[----:B------:R-:W-:Y:S02]  /*14a0*/  IMAD.MOV.U32 R12, RZ, RZ, RZ ;  /* 0x000000ffff0c7224 */ /* 0x000fe400078e00ff */
[----:B------:R-:W-:Y:S01]  /*14b0*/  IMAD.MOV.U32 R16, RZ, RZ, R0 ;  /* 0x000000ffff107224 */ /* 0x000fe200078e0000 */
[----:B------:R-:W-:-:S07]  /*14c0*/  ISETP.NE.AND P0, PT, R21, RZ, PT ;  /* 0x000000ff1500720c */ /* 0x000fce0003f05270 */
[----:B------:R-:W-:Y:S06]  /*14d0*/  @!P1 BRA `(.L_x_22) ;  /* 0x00000000008c9947 */ /* 0x000fec0003800000 */
[----:B------:R-:W-:Y:S01]  /*14e0*/  IMAD.MOV.U32 R12, RZ, RZ, RZ ;  /* 0x000000ffff0c7224 */ /* 0x000fe200078e00ff */
[----:B------:R-:W-:Y:S01]  /*14f0*/  LOP3.LUT R14, R2, 0xfffffffc, RZ, 0xc0, !PT ;  /* 0xfffffffc020e7812 */ /* 0x000fe200078ec0ff */
[----:B------:R-:W-:Y:S02]  /*1500*/  IMAD.MOV.U32 R16, RZ, RZ, R0 ;  /* 0x000000ffff107224 */ /* 0x000fe400078e0000 */
[----:B------:R-:W-:-:S07]  /*1510*/  IMAD.MOV.U32 R15, RZ, RZ, RZ ;  /* 0x000000ffff0f7224 */ /* 0x000fce00078e00ff */
.L_x_23:
[--C-:B------:R-:W-:Y:S01]  /*1520*/  SHF.R.U32.HI R17, RZ, R16, R9.reuse ;  /* 0x00000010ff117219 */ /* 0x100fe20000011609 */
[C---:B------:R-:W-:Y:S02]  /*1530*/  VIADD R22, R16.reuse, 0xffffffff ;  /* 0xffffffff10167836 */ /* 0x040fe40000000000 */
[C---:B------:R-:W-:Y:S01]  /*1540*/  VIADD R18, R16.reuse, 0xfffffffe ;  /* 0xfffffffe10127836 */ /* 0x040fe20000000000 */
[----:B------:R-:W-:Y:S01]  /*1550*/  LOP3.LUT R17, R17, 0x1, RZ, 0xc0, !PT ;  /* 0x0000000111117812 */ /* 0x000fe200078ec0ff */
[----:B------:R-:W-:Y:S01]  /*1560*/  VIADD R20, R16, 0xfffffffd ;  /* 0xfffffffd10147836 */ /* 0x000fe20000000000 */
[----:B------:R-:W-:Y:S01]  /*1570*/  SHF.R.U32.HI R19, RZ, R22, R9 ;  /* 0x00000016ff137219 */ /* 0x000fe20000011609 */
[----:B------:R-:W-:Y:S01]  /*1580*/  VIADD R15, R15, 0x4 ;  /* 0x000000040f0f7836 */ /* 0x000fe20000000000 */
[----:B------:R-:W-:Y:S02]  /*1590*/  ISETP.NE.U32.AND P2, PT, R17, 0x1, PT ;  /* 0x000000011100780c */ /* 0x000fe40003f45070 */
[----:B------:R-:W-:-:S02]  /*15a0*/  LOP3.LUT R19, R19, 0x1, RZ, 0xc0, !PT ;  /* 0x0000000113137812 */ /* 0x000fc400078ec0ff */
[----:B------:R-:W-:Y:S02]  /*15b0*/  SHF.R.U32.HI R23, RZ, R18, R9 ;  /* 0x00000012ff177219 */ /* 0x000fe40000011609 */
[----:B-1----:R-:W-:Y:S01]  /*15c0*/  SHF.R.U32.HI R17, RZ, R16, R13 ;  /* 0x00000010ff117219 */ /* 0x002fe2000001160d */
[----:B------:R-:W-:Y:S01]  /*15d0*/  VIADD R16, R16, 0xfffffffc ;  /* 0xfffffffc10107836 */ /* 0x000fe20000000000 */
[----:B------:R-:W-:Y:S02]  /*15e0*/  ISETP.NE.U32.AND P3, PT, R19, 0x1, PT ;  /* 0x000000011300780c */ /* 0x000fe40003f65070 */
[----:B------:R-:W-:Y:S02]  /*15f0*/  SHF.R.U32.HI R19, RZ, R20, R9 ;  /* 0x00000014ff137219 */ /* 0x000fe40000011609 */
[----:B------:R-:W-:Y:S02]  /*1600*/  LOP3.LUT R23, R23, 0x1, RZ, 0xc0, !PT ;  /* 0x0000000117177812 */ /* 0x000fe400078ec0ff */
[----:B------:R-:W-:-:S02]  /*1610*/  LOP3.LUT R17, R17, 0x1, RZ, 0xc0, !PT ;  /* 0x0000000111117812 */ /* 0x000fc400078ec0ff */
[----:B------:R-:W-:Y:S02]  /*1620*/  LOP3.LUT R19, R19, 0x1, RZ, 0xc0, !PT ;  /* 0x0000000113137812 */ /* 0x000fe400078ec0ff */
[----:B------:R-:W-:Y:S01]  /*1630*/  ISETP.NE.U32.AND P4, PT, R23, 0x1, PT ;  /* 0x000000011700780c */ /* 0x000fe20003f85070 */
[----:B------:R-:W-:Y:S01]  /*1640*/  @!P2 IMAD R12, R12, 0x2, R17 ;  /* 0x000000020c0ca824 */ /* 0x000fe200078e0211 */
[--C-:B------:R-:W-:Y:S02]  /*1650*/  SHF.R.U32.HI R22, RZ, R22, R13.reuse ;  /* 0x00000016ff167219 */ /* 0x100fe4000001160d */
[----:B------:R-:W-:Y:S02]  /*1660*/  ISETP.NE.AND P2, PT, R15, R14, PT ;  /* 0x0000000e0f00720c */ /* 0x000fe40003f45270 */
[----:B------:R-:W-:Y:S02]  /*1670*/  ISETP.NE.U32.AND P1, PT, R19, 0x1, PT ;  /* 0x000000011300780c */ /* 0x000fe40003f25070 */
[----:B------:R-:W-:-:S02]  /*1680*/  SHF.R.U32.HI R18, RZ, R18, R13 ;  /* 0x00000012ff127219 */ /* 0x000fc4000001160d */
[----:B------:R-:W-:Y:S02]  /*1690*/  LOP3.LUT R19, R22, 0x1, RZ, 0xc0, !PT ;  /* 0x0000000116137812 */ /* 0x000fe400078ec0ff */
[----:B------:R-:W-:Y:S02]  /*16a0*/  SHF.R.U32.HI R20, RZ, R20, R13 ;  /* 0x00000014ff147219 */ /* 0x000fe4000001160d */
[----:B------:R-:W-:Y:S01]  /*16b0*/  LOP3.LUT R17, R18, 0x1, RZ, 0xc0, !PT ;  /* 0x0000000112117812 */ /* 0x000fe200078ec0ff */
[----:B------:R-:W-:Y:S01]  /*16c0*/  @!P3 IMAD R12, R12, 0x2, R19 ;  /* 0x000000020c0cb824 */ /* 0x000fe200078e0213 */
[----:B------:R-:W-:-:S03]  /*16d0*/  LOP3.LUT R19, R20, 0x1, RZ, 0xc0, !PT ;  /* 0x0000000114137812 */ /* 0x000fc600078ec0ff */
[----:B------:R-:W-:-:S04]  /*16e0*/  @!P4 IMAD R12, R12, 0x2, R17 ;  /* 0x000000020c0cc824 */ /* 0x000fc800078e0211 */
[----:B------:R-:W-:Y:S01]  /*16f0*/  @!P1 IMAD R12, R12, 0x2, R19 ;  /* 0x000000020c0c9824 */ /* 0x000fe200078e0213 */
[----:B------:R-:W-:Y:S06]  /*1700*/  @P2 BRA `(.L_x_23) ;  /* 0xfffffffc00842947 */ /* 0x000fec000383ffff */
.L_x_22:
[----:B------:R-:W-:Y:S05]  /*1710*/  BSYNC.RECONVERGENT B0 ;  /* 0x0000000000007941 */ /* 0x000fea0003800200 */
.L_x_21:
[----:B------:R-:W-:Y:S04]  /*1720*/  BSSY.RECONVERGENT B0, `(.L_x_20) ;  /* 0x0000019000007945 */ /* 0x000fe80003800200 */
[----:B------:R-:W-:Y:S05]  /*1730*/  @!P0 BRA `(.L_x_24) ;  /* 0x00000000005c8947 */ /* 0x000fea0003800000 */
[----:B------:R-:W-:Y:S02]  /*1740*/  SHF.R.U32.HI R14, RZ, R16, R9 ;  /* 0x00000010ff0e7219 */ /* 0x000fe40000011609 */
[----:B------:R-:W-:Y:S02]  /*1750*/  ISETP.NE.AND P1, PT, R21, 0x1, PT ;  /* 0x000000011500780c */ /* 0x000fe40003f25270 */
[----:B------:R-:W-:-:S04]  /*1760*/  LOP3.LUT R14, R14, 0x1, RZ, 0xc0, !PT ;  /* 0x000000010e0e7812 */ /* 0x000fc800078ec0ff */
[----:B------:R-:W-:Y:S02]  /*1770*/  ISETP.NE.U32.AND P0, PT, R14, 0x1, PT ;  /* 0x000000010e00780c */ /* 0x000fe40003f05070 */
[----:B-1----:R-:W-:-:S04]  /*1780*/  SHF.R.U32.HI R14, RZ, R16, R13 ;  /* 0x00000010ff0e7219 */ /* 0x002fc8000001160d */
[----:B------:R-:W-:-:S07]  /*1790*/  LOP3.LUT R15, R14, 0x1, RZ, 0xc0, !PT ;  /* 0x000000010e0f7812 */ /* 0x000fce00078ec0ff */
[----:B------:R-:W-:Y:S01]  /*17a0*/  @!P0 IMAD R12, R12, 0x2, R15 ;  /* 0x000000020c0c8824 */ /* 0x000fe200078e020f */
[----:B------:R-:W-:Y:S06]  /*17b0*/  @!P1 BRA `(.L_x_24) ;  /* 0x00000000003c9947 */ /* 0x000fec0003800000 */
[----:B------:R-:W-:Y:S01]  /*17c0*/  ISETP.NE.AND P1, PT, R21, 0x2, PT ;  /* 0x000000021500780c */ /* 0x000fe20003f25270 */
[----:B------:R-:W-:-:S05]  /*17d0*/  VIADD R14, R16, 0xffffffff ;  /* 0xffffffff100e7836 */ /* 0x000fca0000000000 */
[-C--:B------:R-:W-:Y:S02]  /*17e0*/  SHF.R.U32.HI R15, RZ, R14.reuse, R9 ;  /* 0x0000000eff0f7219 */ /* 0x080fe40000011609 */
[----:B------:R-:W-:Y:S02]  /*17f0*/  SHF.R.U32.HI R14, RZ, R14, R13 ;  /* 0x0000000eff0e7219 */ /* 0x000fe4000001160d */
[----:B------:R-:W-:-:S03]  /*1800*/  LOP3.LUT R15, R15, 0x1, RZ, 0xc0, !PT ;  /* 0x000000010f0f7812 */ /* 0x000fc600078ec0ff */
[----:B------:R-:W-:Y:S01]  /*1810*/  @P1 VIADD R16, R16, 0xfffffffe ;  /* 0xfffffffe10101836 */ /* 0x000fe20000000000 */
[----:B------:R-:W-:Y:S02]  /*1820*/  ISETP.NE.U32.AND P0, PT, R15, 0x1, PT ;  /* 0x000000010f00780c */ /* 0x000fe40003f05070 */
[----:B------:R-:W-:Y:S02]  /*1830*/  LOP3.LUT R15, R14, 0x1, RZ, 0xc0, !PT ;  /* 0x000000010e0f7812 */ /* 0x000fe400078ec0ff */
[-C--:B------:R-:W-:Y:S02]  /*1840*/  @P1 SHF.R.U32.HI R17, RZ, R16.reuse, R9 ;  /* 0x00000010ff111219 */ /* 0x080fe40000011609 */
[----:B------:R-:W-:Y:S02]  /*1850*/  @P1 SHF.R.U32.HI R16, RZ, R16, R13 ;  /* 0x00000010ff101219 */ /* 0x000fe4000001160d */
[----:B------:R-:W-:-:S04]  /*1860*/  @P1 LOP3.LUT R17, R17, 0x1, RZ, 0xc0, !PT ;  /* 0x0000000111111812 */ /* 0x000fc800078ec0ff */
[----:B------:R-:W-:Y:S01]  /*1870*/  ISETP.NE.U32.OR P2, PT, R17, 0x1, !P1 ;  /* 0x000000011100780c */ /* 0x000fe20004f45470 */
[----:B------:R-:W-:Y:S01]  /*1880*/  @!P0 IMAD R12, R12, 0x2, R15 ;  /* 0x000000020c0c8824 */ /* 0x000fe200078e020f */
[----:B------:R-:W-:-:S11]  /*1890*/  @P1 LOP3.LUT R17, R16, 0x1, RZ, 0xc0, !PT ;  /* 0x0000000110111812 */ /* 0x000fd600078ec0ff */
[----:B------:R-:W-:-:S07]  /*18a0*/  @!P2 IMAD R12, R12, 0x2, R17 ;  /* 0x000000020c0ca824 */ /* 0x000fce00078e0211 */
.L_x_24:
[----:B------:R-:W-:Y:S05]  /*18b0*/  BSYNC.RECONVERGENT B0 ;  /* 0x0000000000007941 */ /* 0x000fea0003800200 */
.L_x_20:
[----:B-1----:R-:W-:Y:S01]  /*18c0*/  SHF.R.U32.HI R13, RZ, R2, R13 ;  /* 0x00000002ff0d7219 */ /* 0x002fe2000001160d */
[----:B------:R-:W-:-:S03]  /*18d0*/  UISETP.GE.AND UP0, UPT, UR4, 0x3, UPT ;  /* 0x000000030400788c */ /* 0x000fc6000bf06270 */
[----:B------:R-:W-:-:S05]  /*18e0*/  LOP3.LUT R13, R13, 0x1, RZ, 0xc0, !PT ;  /* 0x000000010d0d7812 */ /* 0x000fca00078ec0ff */
[----:B------:R0:W-:Y:S01]  /*18f0*/  STS [R6], R13 ;  /* 0x0000000d06007388 */ /* 0x0001e20000000800 */
[----:B------:R-:W-:Y:S06]  /*1900*/  BAR.SYNC.DEFER_BLOCKING 0x0 ;  /* 0x0000000000007b1d */ /* 0x000fec0000010000 */
[----:B------:R-:W-:Y:S05]  /*1910*/  BRA.U !UP0, `(.L_x_25) ;  /* 0x0000000908f87547 */ /* 0x000fea000b800000 */
[----:B------:R-:W-:Y:S01]  /*1920*/  BSSY.RECONVERGENT B0, `(.L_x_25) ;  /* 0x00000bd000007945 */ /* 0x000fe20003800200 */
[----:B0-----:R-:W-:-:S07]  /*1930*/  IMAD.MOV.U32 R13, RZ, RZ, 0x1 ;  /* 0x00000001ff0d7424 */ /* 0x001fce00078e00ff */
.L_x_31:
[----:B------:R-:W-:Y:S01]  /*1940*/  UISETP.GE.U32.AND UP0, UPT, UR15, 0x8, UPT ;  /* 0x000000080f00788c */ /* 0x000fe2000bf06070 */
[----:B------:R-:W-:Y:S02]  /*1950*/  VIADD R13, R13, 0x1 ;  /* 0x000000010d0d7836 */ /* 0x000fe40000000000 */
[----:B------:R-:W-:Y:S02]  /*1960*/  IMAD.MOV.U32 R17, RZ, RZ, RZ ;  /* 0x000000ffff117224 */ /* 0x000fe400078e00ff */
[----:B0-----:R-:W-:Y:S01]  /*1970*/  IMAD.MOV.U32 R15, RZ, RZ, RZ ;  /* 0x000000ffff0f7224 */ /* 0x001fe200078e00ff */
[----:B------:R-:W-:-:S03]  /*1980*/  ISETP.NE.AND P0, PT, R13, R2, PT ;  /* 0x000000020d00720c */ /* 0x000fc60003f05270 */
[----:B------:R-:W-:Y:S10]  /*1990*/  BRA.U !UP0, `(.L_x_26) ;  /* 0x0000000508507547 */ /* 0x000ff4000b800000 */
[----:B------:R-:W0:Y:S01]  /*19a0*/  S2R R15, SR_CgaCtaId ;  /* 0x00000000000f7919 */ /* 0x000e220000008800 */
[----:B------:R-:W1:Y:S01]  /*19b0*/  LDC R16, c[0x0][0x3a0] ;  /* 0x0000e800ff107b82 */ /* 0x000e620000000800 */
[----:B------:R-:W-:Y:S01]  /*19c0*/  MOV R14, 0x400 ;  /* 0x00000400000e7802 */ /* 0x000fe20000000f00 */
[----:B------:R-:W-:-:S03]  /*19d0*/  IMAD.MOV.U32 R17, RZ, RZ, RZ ;  /* 0x000000ffff117224 */ /* 0x000fc600078e00ff */
[----:B0-----:R-:W-:Y:S01]  /*19e0*/  LEA R14, R15, R14, 0x18 ;  /* 0x0000000e0f0e7211 */ /* 0x001fe200078ec0ff */
[----:B------:R-:W-:-:S07]  /*19f0*/  IMAD.MOV.U32 R15, RZ, RZ, RZ ;  /* 0x000000ffff0f7224 */ /* 0x000fce00078e00ff */
.L_x_27:
[----:B------:R-:W-:Y:S01]  /*1a00*/  IMAD.IADD R19, R8, 0x1, R17 ;  /* 0x0000000108137824 */ /* 0x000fe200078e0211 */
[----:B------:R-:W-:Y:S01]  /*1a10*/  SHF.R.U32.HI R20, RZ, R17, R12 ;  /* 0x00000011ff147219 */ /* 0x000fe2000001160c */
[----:B------:R-:W-:Y:S02]  /*1a20*/  VIADD R25, R17, 0x1 ;  /* 0x0000000111197836 */ /* 0x000fe40000000000 */
[----:B------:R-:W-:Y:S01]  /*1a30*/  IMAD R18, R19, 0x4, R14 ;  /* 0x0000000413127824 */ /* 0x000fe200078e020e */
[----:B------:R-:W-:Y:S01]  /*1a40*/  LOP3.LUT R23, R20, 0x1, RZ, 0xc0, !PT ;  /* 0x0000000114177812 */ /* 0x000fe200078ec0ff */
[----:B------:R-:W-:Y:S01]  /*1a50*/  VIADD R27, R17, 0x2 ;  /* 0x00000002111b7836 */ /* 0x000fe20000000000 */
[----:B------:R-:W-:Y:S02]  /*1a60*/  SHF.R.U32.HI R25, RZ, R25, R12 ;  /* 0x00000019ff197219 */ /* 0x000fe4000001160c */
[----:B------:R-:W0:Y:S01]  /*1a70*/  LDS R22, [R18] ;  /* 0x0000000012167984 */ /* 0x000e220000000800 */
[----:B------:R-:W-:-:S02]  /*1a80*/  ISETP.NE.U32.AND P1, PT, R23, 0x1, PT ;  /* 0x000000011700780c */ /* 0x000fc40003f25070 */
[----:B------:R-:W-:Y:S01]  /*1a90*/  LOP3.LUT R25, R25, 0x1, RZ, 0xc0, !PT ;  /* 0x0000000119197812 */ /* 0x000fe200078ec0ff */
[----:B------:R-:W2:Y:S01]  /*1aa0*/  LDS R21, [R18+0x4] ;  /* 0x0000040012157984 */ /* 0x000ea20000000800 */
[--C-:B------:R-:W-:Y:S02]  /*1ab0*/  SHF.R.U32.HI R27, RZ, R27, R12.reuse ;  /* 0x0000001bff1b7219 */ /* 0x100fe4000001160c */
[----:B------:R-:W-:Y:S01]  /*1ac0*/  ISETP.NE.U32.AND P2, PT, R25, 0x1, PT ;  /* 0x000000011900780c */ /* 0x000fe20003f45070 */
[----:B------:R-:W3:Y:S01]  /*1ad0*/  LDS R19, [R18+0x8] ;  /* 0x0000080012137984 */ /* 0x000ee20000000800 */
[----:B------:R-:W-:Y:S01]  /*1ae0*/  LOP3.LUT R27, R27, 0x1, RZ, 0xc0, !PT ;  /* 0x000000011b1b7812 */ /* 0x000fe200078ec0ff */
[----:B------:R-:W-:Y:S02]  /*1af0*/  VIADD R25, R17, 0x3 ;  /* 0x0000000311197836 */ /* 0x000fe40000000000 */
[----:B------:R-:W4:Y:S03]  /*1b00*/  LDS R20, [R18+0xc] ;  /* 0x00000c0012147984 */ /* 0x000f260000000800 */
[----:B------:R-:W-:-:S04]  /*1b10*/  SHF.R.U32.HI R25, RZ, R25, R12 ;  /* 0x00000019ff197219 */ /* 0x000fc8000001160c */
[----:B------:R-:W-:Y:S02]  /*1b20*/  LOP3.LUT R25, R25, 0x1, RZ, 0xc0, !PT ;  /* 0x0000000119197812 */ /* 0x000fe400078ec0ff */
[----:B0-----:R-:W-:Y:S02]  /*1b30*/  SEL R22, R22, RZ, !P1 ;  /* 0x000000ff16167207 */ /* 0x001fe40004800000 */
[----:B--2---:R-:W-:-:S03]  /*1b40*/  SEL R21, R21, RZ, !P2 ;  /* 0x000000ff15157207 */ /* 0x004fc60005000000 */
[----:B------:R-:W-:Y:S01]  /*1b50*/  IMAD.IADD R23, R22, 0x1, R15 ;  /* 0x0000000116177824 */ /* 0x000fe200078e020f */
[----:B------:R-:W-:Y:S01]  /*1b60*/  ISETP.NE.U32.AND P2, PT, R27, 0x1, PT ;  /* 0x000000011b00780c */ /* 0x000fe20003f45070 */
[----:B------:R-:W0:Y:S01]  /*1b70*/  LDS R15, [R18+0x10] ;  /* 0x00001000120f7984 */ /* 0x000e220000000800 */
[----:B------:R-:W-:Y:S02]  /*1b80*/  VIADD R27, R17, 0x4 ;  /* 0x00000004111b7836 */ /* 0x000fe40000000000 */
[----:B-1----:R-:W-:Y:S02]  /*1b90*/  ISETP.GE.U32.AND P1, PT, R23, R16, PT ;  /* 0x000000101700720c */ /* 0x002fe40003f26070 */
[----:B---3--:R-:W-:Y:S02]  /*1ba0*/  SEL R19, R19, RZ, !P2 ;  /* 0x000000ff13137207 */ /* 0x008fe40005000000 */
[----:B------:R-:W-:Y:S02]  /*1bb0*/  SEL R22, R16, RZ, P1 ;  /* 0x000000ff10167207 */ /* 0x000fe40000800000 */
[----:B------:R-:W-:Y:S01]  /*1bc0*/  ISETP.NE.U32.AND P2, PT, R25, 0x1, PT ;  /* 0x000000011900780c */ /* 0x000fe20003f45070 */
[----:B------:R-:W-:Y:S01]  /*1bd0*/  VIADD R25, R17, 0x5 ;  /* 0x0000000511197836 */ /* 0x000fe20000000000 */
[----:B------:R-:W-:-:S02]  /*1be0*/  IADD3 R23, PT, PT, R21, R23, -R22 ;  /* 0x0000001715177210 */ /* 0x000fc40007ffe816 */
[----:B------:R-:W1:Y:S01]  /*1bf0*/  LDS R21, [R18+0x14] ;  /* 0x0000140012157984 */ /* 0x000e620000000800 */
[--C-:B------:R-:W-:Y:S02]  /*1c00*/  SHF.R.U32.HI R27, RZ, R27, R12.reuse ;  /* 0x0000001bff1b7219 */ /* 0x100fe4000001160c */
[----:B------:R-:W-:Y:S02]  /*1c10*/  ISETP.GE.U32.AND P1, PT, R23, R16, PT ;  /* 0x000000101700720c */ /* 0x000fe40003f26070 */
[----:B------:R-:W-:Y:S02]  /*1c20*/  LOP3.LUT R27, R27, 0x1, RZ, 0xc0, !PT ;  /* 0x000000011b1b7812 */ /* 0x000fe400078ec0ff */
[----:B------:R-:W-:Y:S02]  /*1c30*/  SEL R22, R16, RZ, P1 ;  /* 0x000000ff10167207 */ /* 0x000fe40000800000 */
[----:B------:R-:W-:Y:S02]  /*1c40*/  SHF.R.U32.HI R25, RZ, R25, R12 ;  /* 0x00000019ff197219 */ /* 0x000fe4000001160c */
[----:B------:R-:W-:-:S02]  /*1c50*/  IADD3 R23, PT, PT, R19, R23, -R22 ;  /* 0x0000001713177210 */ /* 0x000fc40007ffe816 */
[----:B------:R-:W2:Y:S01]  /*1c60*/  LDS R19, [R18+0x18] ;  /* 0x0000180012137984 */ /* 0x000ea20000000800 */
[----:B----4-:R-:W-:Y:S02]  /*1c70*/  SEL R22, R20, RZ, !P2 ;  /* 0x000000ff14167207 */ /* 0x010fe40005000000 */
[----:B------:R-:W-:Y:S02]  /*1c80*/  ISETP.GE.U32.AND P1, PT, R23, R16, PT ;  /* 0x000000101700720c */ /* 0x000fe40003f26070 */
[----:B------:R-:W-:Y:S02]  /*1c90*/  ISETP.NE.U32.AND P2, PT, R27, 0x1, PT ;  /* 0x000000011b00780c */ /* 0x000fe40003f45070 */
[----:B------:R-:W-:Y:S02]  /*1ca0*/  SEL R20, R16, RZ, P1 ;  /* 0x000000ff10147207 */ /* 0x000fe40000800000 */
[----:B------:R-:W-:Y:S02]  /*1cb0*/  LOP3.LUT R25, R25, 0x1, RZ, 0xc0, !PT ;  /* 0x0000000119197812 */ /* 0x000fe400078ec0ff */
[----:B------:R-:W-:-:S02]  /*1cc0*/  IADD3 R23, PT, PT, R22, R23, -R20 ;  /* 0x0000001716177210 */ /* 0x000fc40007ffe814 */
[----:B------:R3:W4:Y:S01]  /*1cd0*/  LDS R20, [R18+0x1c] ;  /* 0x00001c0012147984 */ /* 0x0007220000000800 */
[----:B0-----:R-:W-:Y:S02]  /*1ce0*/  SEL R15, R15, RZ, !P2 ;  /* 0x000000ff0f0f7207 */ /* 0x001fe40005000000 */
[----:B------:R-:W-:Y:S02]  /*1cf0*/  ISETP.GE.U32.AND P1, PT, R23, R16, PT ;  /* 0x000000101700720c */ /* 0x000fe40003f26070 */
[----:B------:R-:W-:Y:S02]  /*1d00*/  ISETP.NE.U32.AND P2, PT, R25, 0x1, PT ;  /* 0x000000011900780c */ /* 0x000fe40003f45070 */
[----:B------:R-:W-:-:S04]  /*1d10*/  SEL R22, R16, RZ, P1 ;  /* 0x000000ff10167207 */ /* 0x000fc80000800000 */
[----:B------:R-:W-:Y:S01]  /*1d20*/  IADD3 R15, PT, PT, R15, R23, -R22 ;  /* 0x000000170f0f7210 */ /* 0x000fe20007ffe816 */
[----:B------:R-:W-:Y:S01]  /*1d30*/  VIADD R23, R17, 0x6 ;  /* 0x0000000611177836 */ /* 0x000fe20000000000 */
[----:B-1----:R-:W-:Y:S02]  /*1d40*/  SEL R21, R21, RZ, !P2 ;  /* 0x000000ff15157207 */ /* 0x002fe40005000000 */
[----:B------:R-:W-:Y:S02]  /*1d50*/  ISETP.GE.U32.AND P1, PT, R15, R16, PT ;  /* 0x000000100f00720c */ /* 0x000fe40003f26070 */
[----:B------:R-:W-:Y:S02]  /*1d60*/  SHF.R.U32.HI R23, RZ, R23, R12 ;  /* 0x00000017ff177219 */ /* 0x000fe4000001160c */
[----:B---3--:R-:W-:Y:S02]  /*1d70*/  SEL R18, R16, RZ, P1 ;  /* 0x000000ff10127207 */ /* 0x008fe40000800000 */
[----:B------:R-:W-:-:S02]  /*1d80*/  LOP3.LUT R23, R23, 0x1, RZ, 0xc0, !PT ;  /* 0x0000000117177812 */ /* 0x000fc400078ec0ff */
[----:B------:R-:W-:Y:S01]  /*1d90*/  IADD3 R21, PT, PT, R21, R15, -R18 ;  /* 0x0000000f15157210 */ /* 0x000fe20007ffe812 */
[----:B------:R-:W-:Y:S01]  /*1da0*/  VIADD R15, R17, 0x7 ;  /* 0x00000007110f7836 */ /* 0x000fe20000000000 */
[----:B------:R-:W-:Y:S01]  /*1db0*/  ISETP.NE.U32.AND P2, PT, R23, 0x1, PT ;  /* 0x000000011700780c */ /* 0x000fe20003f45070 */
[----:B------:R-:W-:Y:S01]  /*1dc0*/  VIADD R17, R17, 0x8 ;  /* 0x0000000811117836 */ /* 0x000fe20000000000 */
[----:B------:R-:W-:Y:S02]  /*1dd0*/  ISETP.GE.U32.AND P1, PT, R21, R16, PT ;  /* 0x000000101500720c */ /* 0x000fe40003f26070 */
[----:B------:R-:W-:Y:S02]  /*1de0*/  SHF.R.U32.HI R15, RZ, R15, R12 ;  /* 0x0000000fff0f7219 */ /* 0x000fe4000001160c */
[----:B--2---:R-:W-:Y:S02]  /*1df0*/  SEL R19, R19, RZ, !P2 ;  /* 0x000000ff13137207 */ /* 0x004fe40005000000 */
[----:B------:R-:W-:-:S02]  /*1e00*/  SEL R18, R16, RZ, P1 ;  /* 0x000000ff10127207 */ /* 0x000fc40000800000 */
[----:B------:R-:W-:Y:S02]  /*1e10*/  LOP3.LUT R15, R15, 0x1, RZ, 0xc0, !PT ;  /* 0x000000010f0f7812 */ /* 0x000fe400078ec0ff */
[----:B------:R-:W-:Y:S02]  /*1e20*/  IADD3 R19, PT, PT, R19, R21, -R18 ;  /* 0x0000001513137210 */ /* 0x000fe40007ffe812 */
[----:B------:R-:W-:Y:S02]  /*1e30*/  ISETP.NE.U32.AND P2, PT, R15, 0x1, PT ;  /* 0x000000010f00780c */ /* 0x000fe40003f45070 */
[----:B------:R-:W-:Y:S02]  /*1e40*/  ISETP.GE.U32.AND P1, PT, R19, R16, PT ;  /* 0x000000101300720c */ /* 0x000fe40003f26070 */
[----:B----4-:R-:W-:Y:S02]  /*1e50*/  SEL R20, R20, RZ, !P2 ;  /* 0x000000ff14147207 */ /* 0x010fe40005000000 */
[----:B------:R-:W-:-:S02]  /*1e60*/  SEL R18, R16, RZ, P1 ;  /* 0x000000ff10127207 */ /* 0x000fc40000800000 */
[----:B------:R-:W-:Y:S02]  /*1e70*/  ISETP.NE.AND P2, PT, R17, UR5, PT ;  /* 0x0000000511007c0c */ /* 0x000fe4000bf45270 */
[----:B------:R-:W-:-:S04]  /*1e80*/  IADD3 R15, PT, PT, R20, R19, -R18 ;  /* 0x00000013140f7210 */ /* 0x000fc80007ffe812 */
[----:B------:R-:W-:-:S04]  /*1e90*/  ISETP.GE.U32.AND P1, PT, R15, R16, PT ;  /* 0x000000100f00720c */ /* 0x000fc80003f26070 */
[----:B------:R-:W-:-:S05]  /*1ea0*/  SEL R18, R16, RZ, P1 ;  /* 0x000000ff10127207 */ /* 0x000fca0000800000 */
[----:B------:R-:W-:Y:S01]  /*1eb0*/  IMAD.IADD R15, R15, 0x1, -R18 ;  /* 0x000000010f0f7824 */ /* 0x000fe200078e0a12 */
[----:B------:R-:W-:Y:S06]  /*1ec0*/  @P2 BRA `(.L_x_27) ;  /* 0xfffffff800cc2947 */ /* 0x000fec000383ffff */
[----:B------:R-:W-:-:S07]  /*1ed0*/  IMAD.U32 R17, RZ, RZ, UR5 ;  /* 0x00000005ff117e24 */ /* 0x000fce000f8e00ff */
.L_x_26:
[----:B------:R-:W-:-:S09]  /*1ee0*/  UISETP.NE.AND UP0, UPT, UR10, URZ, UPT ;  /* 0x000000ff0a00728c */ /* 0x000fd2000bf05270 */
[----:B------:R-:W-:Y:S05]  /*1ef0*/  BRA.U !UP0, `(.L_x_28) ;  /* 0x00000005086c7547 */ /* 0x000fea000b800000 */
[----:B------:R-:W-:Y:S02]  /*1f00*/  UISETP.GE.U32.AND UP0, UPT, UR11, 0x3, UPT ;  /* 0x000000030b00788c */ /* 0x000fe4000bf06070 */
[----:B------:R-:W-:-:S07]  /*1f10*/  UISETP.NE.AND UP1, UPT, UR12, URZ, UPT ;  /* 0x000000ff0c00728c */ /* 0x000fce000bf25270 */
[----:B------:R-:W-:Y:S05]  /*1f20*/  BRA.U !UP0, `(.L_x_29) ;  /* 0x0000000108ac7547 */ /* 0x000fea000b800000 */
[----:B------:R-:W0:Y:S01]  /*1f30*/  S2UR UR6, SR_CgaCtaId ;  /* 0x00000000000679c3 */ /* 0x000e220000008800 */
[----:B------:R-:W-:Y:S01]  /*1f40*/  UMOV UR4, 0x400 ;  /* 0x0000040000047882 */ /* 0x000fe20000000000 */
[----:B------:R-:W-:Y:S01]  /*1f50*/  IMAD.IADD R14, R8, 0x1, R17 ;  /* 0x00000001080e7824 */ /* 0x000fe200078e0211 */
[----:B------:R-:W-:Y:S01]  /*1f60*/  SHF.R.U32.HI R18, RZ, R17, R12 ;  /* 0x00000011ff127219 */ /* 0x000fe2000001160c */
[----:B------:R-:W-:-:S03]  /*1f70*/  VIADD R23, R17, 0x1 ;  /* 0x0000000111177836 */ /* 0x000fc60000000000 */
[----:B------:R-:W-:Y:S02]  /*1f80*/  LOP3.LUT R22, R18, 0x1, RZ, 0xc0, !PT ;  /* 0x0000000112167812 */ /* 0x000fe400078ec0ff */
[----:B------:R-:W-:Y:S02]  /*1f90*/  SHF.R.U32.HI R23, RZ, R23, R12 ;  /* 0x00000017ff177219 */ /* 0x000fe4000001160c */
[----:B------:R-:W-:Y:S02]  /*1fa0*/  ISETP.NE.U32.AND P1, PT, R22, 0x1, PT ;  /* 0x000000011600780c */ /* 0x000fe40003f25070 */
[----:B------:R-:W-:-:S04]  /*1fb0*/  LOP3.LUT R23, R23, 0x1, RZ, 0xc0, !PT ;  /* 0x0000000117177812 */ /* 0x000fc800078ec0ff */
[----:B------:R-:W-:Y:S01]  /*1fc0*/  ISETP.NE.U32.AND P2, PT, R23, 0x1, PT ;  /* 0x000000011700780c */ /* 0x000fe20003f45070 */
[----:B0-----:R-:W-:-:S06]  /*1fd0*/  ULEA UR4, UR6, UR4, 0x18 ;  /* 0x0000000406047291 */ /* 0x001fcc000f8ec0ff */
[----:B------:R-:W-:Y:S02]  /*1fe0*/  LEA R20, R14, UR4, 0x2 ;  /* 0x000000040e147c11 */ /* 0x000fe4000f8e10ff */
[----:B------:R-:W0:Y:S03]  /*1ff0*/  LDC R14, c[0x0][0x3a0] ;  /* 0x0000e800ff0e7b82 */ /* 0x000e260000000800 */
[----:B------:R-:W1:Y:S04]  /*2000*/  LDS R21, [R20] ;  /* 0x0000000014157984 */ /* 0x000e680000000800 */
[----:B------:R-:W2:Y:S04]  /*2010*/  LDS R19, [R20+0x4] ;  /* 0x0000040014137984 */ /* 0x000ea80000000800 */
[----:B------:R-:W3:Y:S04]  /*2020*/  LDS R16, [R20+0x8] ;  /* 0x0000080014107984 */ /* 0x000ee80000000800 */
[----:B------:R4:W5:Y:S01]  /*2030*/  LDS R18, [R20+0xc] ;  /* 0x00000c0014127984 */ /* 0x0009620000000800 */
[----:B-1----:R-:W-:Y:S01]  /*2040*/  SEL R22, R21, RZ, !P1 ;  /* 0x000000ff15167207 */ /* 0x002fe20004800000 */
[----:B------:R-:W-:Y:S01]  /*2050*/  VIADD R21, R17, 0x2 ;  /* 0x0000000211157836 */ /* 0x000fe20000000000 */
[----:B--2---:R-:W-:-:S03]  /*2060*/  SEL R19, R19, RZ, !P2 ;  /* 0x000000ff13137207 */ /* 0x004fc60005000000 */
[----:B------:R-:W-:Y:S01]  /*2070*/  IMAD.IADD R15, R15, 0x1, R22 ;  /* 0x000000010f0f7824 */ /* 0x000fe200078e0216 */
[----:B------:R-:W-:-:S04]  /*2080*/  SHF.R.U32.HI R21, RZ, R21, R12 ;  /* 0x00000015ff157219 */ /* 0x000fc8000001160c */
[-C--:B0-----:R-:W-:Y:S02]  /*2090*/  ISETP.GE.U32.AND P1, PT, R15, R14.reuse, PT ;  /* 0x0000000e0f00720c */ /* 0x081fe40003f26070 */
[----:B------:R-:W-:Y:S02]  /*20a0*/  LOP3.LUT R21, R21, 0x1, RZ, 0xc0, !PT ;  /* 0x0000000115157812 */ /* 0x000fe400078ec0ff */
[----:B----4-:R-:W-:Y:S02]  /*20b0*/  SEL R20, R14, RZ, P1 ;  /* 0x000000ff0e147207 */ /* 0x010fe40000800000 */
[----:B------:R-:W-:Y:S02]  /*20c0*/  ISETP.NE.U32.AND P2, PT, R21, 0x1, PT ;  /* 0x000000011500780c */ /* 0x000fe40003f45070 */
[----:B------:R-:W-:Y:S01]  /*20d0*/  IADD3 R19, PT, PT, R19, R15, -R20 ;  /* 0x0000000f13137210 */ /* 0x000fe20007ffe814 */
[C---:B------:R-:W-:Y:S02]  /*20e0*/  VIADD R15, R17.reuse, 0x3 ;  /* 0x00000003110f7836 */ /* 0x040fe40000000000 */
[----:B------:R-:W-:Y:S01]  /*20f0*/  VIADD R17, R17, 0x4 ;  /* 0x0000000411117836 */ /* 0x000fe20000000000 */
[----:B------:R-:W-:-:S02]  /*2100*/  ISETP.GE.U32.AND P1, PT, R19, R14, PT ;  /* 0x0000000e1300720c */ /* 0x000fc40003f26070 */
[----:B------:R-:W-:Y:S02]  /*2110*/  SHF.R.U32.HI R20, RZ, R15, R12 ;  /* 0x0000000fff147219 */ /* 0x000fe4000001160c */
[----:B---3--:R-:W-:Y:S02]  /*2120*/  SEL R15, R16, RZ, !P2 ;  /* 0x000000ff100f7207 */ /* 0x008fe40005000000 */
[----:B------:R-:W-:Y:S02]  /*2130*/  SEL R16, R14, RZ, P1 ;  /* 0x000000ff0e107207 */ /* 0x000fe40000800000 */
[----:B------:R-:W-:Y:S02]  /*2140*/  LOP3.LUT R20, R20, 0x1, RZ, 0xc0, !PT ;  /* 0x0000000114147812 */ /* 0x000fe400078ec0ff */
[----:B------:R-:W-:Y:S02]  /*2150*/  IADD3 R15, PT, PT, R15, R19, -R16 ;  /* 0x000000130f0f7210 */ /* 0x000fe40007ffe810 */
[----:B------:R-:W-:-:S02]  /*2160*/  ISETP.NE.U32.AND P2, PT, R20, 0x1, PT ;  /* 0x000000011400780c */ /* 0x000fc40003f45070 */
[----:B------:R-:W-:Y:S02]  /*2170*/  ISETP.GE.U32.AND P1, PT, R15, R14, PT ;  /* 0x0000000e0f00720c */ /* 0x000fe40003f26070 */
[----:B-----5:R-:W-:Y:S02]  /*2180*/  SEL R18, R18, RZ, !P2 ;  /* 0x000000ff12127207 */ /* 0x020fe40005000000 */
[----:B------:R-:W-:-:S04]  /*2190*/  SEL R16, R14, RZ, P1 ;  /* 0x000000ff0e107207 */ /* 0x000fc80000800000 */
[----:B------:R-:W-:-:S04]  /*21a0*/  IADD3 R15, PT, PT, R18, R15, -R16 ;  /* 0x0000000f120f7210 */ /* 0x000fc80007ffe810 */
[----:B------:R-:W-:-:S04]  /*21b0*/  ISETP.GE.U32.AND P1, PT, R15, R14, PT ;  /* 0x0000000e0f00720c */ /* 0x000fc80003f26070 */
[----:B------:R-:W-:-:S05]  /*21c0*/  SEL R14, R14, RZ, P1 ;  /* 0x000000ff0e0e7207 */ /* 0x000fca0000800000 */
[----:B------:R-:W-:-:S07]  /*21d0*/  IMAD.IADD R15, R15, 0x1, -R14 ;  /* 0x000000010f0f7824 */ /* 0x000fce00078e0a0e */
.L_x_29:
[----:B------:R-:W-:Y:S05]  /*21e0*/  BRA.U !UP1, `(.L_x_28) ;  /* 0x0000000109b07547 */ /* 0x000fea000b800000 */
[----:B------:R-:W-:Y:S02]  /*21f0*/  UISETP.NE.AND UP0, UPT, UR13, URZ, UPT ;  /* 0x000000ff0d00728c */ /* 0x000fe4000bf05270 */
[----:B------:R-:W-:-:S07]  /*2200*/  UISETP.NE.AND UP1, UPT, UR14, URZ, UPT ;  /* 0x000000ff0e00728c */ /* 0x000fce000bf25270 */
[----:B------:R-:W-:Y:S05]  /*2210*/  BRA.U !UP0, `(.L_x_30) ;  /* 0x0000000108647547 */ /* 0x000fea000b800000 */
[----:B------:R-:W0:Y:S01]  /*2220*/  S2UR UR6, SR_CgaCtaId ;  /* 0x00000000000679c3 */ /* 0x000e220000008800 */
[----:B------:R-:W-:Y:S01]  /*2230*/  UMOV UR4, 0x400 ;  /* 0x0000040000047882 */ /* 0x000fe20000000000 */
[----:B------:R-:W-:Y:S01]  /*2240*/  IMAD.IADD R14, R8, 0x1, R17 ;  /* 0x00000001080e7824 */ /* 0x000fe200078e0211 */
[--C-:B------:R-:W-:Y:S01]  /*2250*/  SHF.R.U32.HI R18, RZ, R17, R12.reuse ;  /* 0x00000011ff127219 */ /* 0x100fe2000001160c */
[C---:B------:R-:W-:Y:S02]  /*2260*/  VIADD R21, R17.reuse, 0x1 ;  /* 0x0000000111157836 */ /* 0x040fe40000000000 */
[----:B------:R-:W-:Y:S01]  /*2270*/  VIADD R17, R17, 0x2 ;  /* 0x0000000211117836 */ /* 0x000fe20000000000 */
[----:B------:R-:W-:Y:S01]  /*2280*/  LOP3.LUT R18, R18, 0x1, RZ, 0xc0, !PT ;  /* 0x0000000112127812 */ /* 0x000fe200078ec0ff */
[----:B------:R-:W1:Y:S01]  /*2290*/  LDC R19, c[0x0][0x3a0] ;  /* 0x0000e800ff137b82 */ /* 0x000e620000000800 */
[----:B------:R-:W-:Y:S02]  /*22a0*/  SHF.R.U32.HI R21, RZ, R21, R12 ;  /* 0x00000015ff157219 */ /* 0x000fe4000001160c */
[----:B------:R-:W-:-:S02]  /*22b0*/  ISETP.NE.U32.AND P1, PT, R18, 0x1, PT ;  /* 0x000000011200780c */ /* 0x000fc40003f25070 */
[----:B------:R-:W-:-:S04]  /*22c0*/  LOP3.LUT R21, R21, 0x1, RZ, 0xc0, !PT ;  /* 0x0000000115157812 */ /* 0x000fc800078ec0ff */
[----:B------:R-:W-:Y:S01]  /*22d0*/  ISETP.NE.U32.AND P2, PT, R21, 0x1, PT ;  /* 0x000000011500780c */ /* 0x000fe20003f45070 */
[----:B0-----:R-:W-:-:S06]  /*22e0*/  ULEA UR4, UR6, UR4, 0x18 ;  /* 0x0000000406047291 */ /* 0x001fcc000f8ec0ff */
[----:B------:R-:W-:-:S05]  /*22f0*/  LEA R14, R14, UR4, 0x2 ;  /* 0x000000040e0e7c11 */ /* 0x000fca000f8e10ff */
[----:B------:R-:W0:Y:S04]  /*2300*/  LDS R16, [R14] ;  /* 0x000000000e107984 */ /* 0x000e280000000800 */
[----:B------:R-:W2:Y:S01]  /*2310*/  LDS R20, [R14+0x4] ;  /* 0x000004000e147984 */ /* 0x000ea20000000800 */
[----:B0-----:R-:W-:Y:S02]  /*2320*/  SEL R16, R16, RZ, !P1 ;  /* 0x000000ff10107207 */ /* 0x001fe40004800000 */
[----:B--2---:R-:W-:-:S03]  /*2330*/  SEL R20, R20, RZ, !P2 ;  /* 0x000000ff14147207 */ /* 0x004fc60005000000 */
[----:B------:R-:W-:-:S05]  /*2340*/  IMAD.IADD R16, R15, 0x1, R16 ;  /* 0x000000010f107824 */ /* 0x000fca00078e0210 */
[----:B-1----:R-:W-:-:S04]  /*2350*/  ISETP.GE.U32.AND P1, PT, R16, R19, PT ;  /* 0x000000131000720c */ /* 0x002fc80003f26070 */
[----:B------:R-:W-:-:S04]  /*2360*/  SEL R15, R19, RZ, P1 ;  /* 0x000000ff130f7207 */ /* 0x000fc80000800000 */
[----:B------:R-:W-:-:S04]  /*2370*/  IADD3 R20, PT, PT, R20, R16, -R15 ;  /* 0x0000001014147210 */ /* 0x000fc80007ffe80f */
[----:B------:R-:W-:-:S04]  /*2380*/  ISETP.GE.U32.AND P1, PT, R20, R19, PT ;  /* 0x000000131400720c */ /* 0x000fc80003f26070 */
[----:B------:R-:W-:-:S05]  /*2390*/  SEL R15, R19, RZ, P1 ;  /* 0x000000ff130f7207 */ /* 0x000fca0000800000 */
[----:B------:R-:W-:-:S07]  /*23a0*/  IMAD.IADD R15, R20, 0x1, -R15 ;  /* 0x00000001140f7824 */ /* 0x000fce00078e0a0f */
.L_x_30:
[----:B------:R-:W-:Y:S05]  /*23b0*/  BRA.U !UP1, `(.L_x_28) ;  /* 0x00000001093c7547 */ /* 0x000fea000b800000 */
[----:B------:R-:W0:Y:S01]  /*23c0*/  S2UR UR6, SR_CgaCtaId ;  /* 0x00000000000679c3 */ /* 0x000e220000008800 */
[----:B------:R-:W-:Y:S01]  /*23d0*/  UMOV UR4, 0x400 ;  /* 0x0000040000047882 */ /* 0x000fe20000000000 */
[----:B------:R-:W-:Y:S01]  /*23e0*/  IMAD.IADD R14, R8, 0x1, R17 ;  /* 0x00000001080e7824 */ /* 0x000fe200078e0211 */
[----:B------:R-:W-:-:S04]  /*23f0*/  SHF.R.U32.HI R17, RZ, R17, R12 ;  /* 0x00000011ff117219 */ /* 0x000fc8000001160c */
[----:B------:R-:W-:Y:S01]  /*2400*/  LOP3.LUT R17, R17, 0x1, RZ, 0xc0, !PT ;  /* 0x0000000111117812 */ /* 0x000fe200078ec0ff */
[----:B------:R-:W1:Y:S03]  /*2410*/  LDC R18, c[0x0][0x3a0] ;  /* 0x0000e800ff127b82 */ /* 0x000e660000000800 */
[----:B------:R-:W-:Y:S01]  /*2420*/  ISETP.NE.U32.AND P1, PT, R17, 0x1, PT ;  /* 0x000000011100780c */ /* 0x000fe20003f25070 */
[----:B0-----:R-:W-:-:S06]  /*2430*/  ULEA UR4, UR6, UR4, 0x18 ;  /* 0x0000000406047291 */ /* 0x001fcc000f8ec0ff */
[----:B------:R-:W-:-:S06]  /*2440*/  LEA R14, R14, UR4, 0x2 ;  /* 0x000000040e0e7c11 */ /* 0x000fcc000f8e10ff */
[----:B------:R-:W0:Y:S02]  /*2450*/  LDS R14, [R14] ;  /* 0x000000000e0e7984 */ /* 0x000e240000000800 */
[----:B0-----:R-:W-:-:S05]  /*2460*/  SEL R16, R14, RZ, !P1 ;  /* 0x000000ff0e107207 */ /* 0x001fca0004800000 */
[----:B------:R-:W-:-:S05]  /*2470*/  IMAD.IADD R15, R15, 0x1, R16 ;  /* 0x000000010f0f7824 */ /* 0x000fca00078e0210 */
[----:B-1----:R-:W-:-:S04]  /*2480*/  ISETP.GE.U32.AND P1, PT, R15, R18, PT ;  /* 0x000000120f00720c */ /* 0x002fc80003f26070 */
[----:B------:R-:W-:-:S05]  /*2490*/  SEL R16, R18, RZ, P1 ;  /* 0x000000ff12107207 */ /* 0x000fca0000800000 */
[----:B------:R-:W-:-:S07]  /*24a0*/  IMAD.IADD R15, R15, 0x1, -R16 ;  /* 0x000000010f0f7824 */ /* 0x000fce00078e0a10 */
.L_x_28:
[----:B------:R-:W-:Y:S06]  /*24b0*/  BAR.SYNC.DEFER_BLOCKING 0x0 ;  /* 0x0000000000007b1d */ /* 0x000fec0000010000 */
[----:B------:R0:W-:Y:S02]  /*24c0*/  STS [R6], R15 ;  /* 0x0000000f06007388 */ /* 0x0001e40000000800 */
[----:B------:R-:W-:Y:S06]  /*24d0*/  BAR.SYNC.DEFER_BLOCKING 0x0 ;  /* 0x0000000000007b1d */ /* 0x000fec0000010000 */
[----:B------:R-:W-:Y:S05]  /*24e0*/  @P0 BRA `(.L_x_31) ;  /* 0xfffffff400140947 */ /* 0x000fea000383ffff */
[----:B------:R-:W-:Y:S05]  /*24f0*/  BSYNC.RECONVERGENT B0 ;  /* 0x0000000000007941 */ /* 0x000fea0003800200 */
.L_x_25:
[----:B------:R-:W1:Y:S01]  /*2500*/  LDS R12, [R7+-0x4] ;  /* 0xfffffc00070c7984 */ /* 0x000e620000000800 */
[----:B------:R-:W-:Y:S01]  /*2510*/  UISETP.GE.U32.AND UP0, UPT, UR15, 0x8, UPT ;  /* 0x000000080f00788c */ /* 0x000fe2000bf06070 */
[----:B------:R-:W-:Y:S01]  /*2520*/  UMOV UR4, URZ ;  /* 0x000000ff00047c82 */ /* 0x000fe20008000000 */
[----:B-1----:R-:W-:-:S04]  /*2530*/  SHF.R.U32.HI R12, RZ, R11, R12 ;  /* 0x0000000bff0c7219 */ /* 0x002fc8000001160c */
[----:B------:R-:W-:-:S04]  /*2540*/  LOP3.LUT R12, R12, 0x1, RZ, 0xc0, !PT ;  /* 0x000000010c0c7812 */ /* 0x000fc800078ec0ff */
[----:B------:R-:W-:Y:S01]  /*2550*/  ISETP.NE.U32.AND P0, PT, R12, 0x1, PT ;  /* 0x000000010c00780c */ /* 0x000fe20003f05070 */
[----:B------:R-:W-:-:S12]  /*2560*/  IMAD.MOV.U32 R12, RZ, RZ, RZ ;  /* 0x000000ffff0c7224 */ /* 0x000fd800078e00ff */
[----:B------:R1:W-:Y:S01]  /*2570*/  @P0 STS [R6], RZ ;  /* 0x000000ff06000388 */ /* 0x0003e20000000800 */
[----:B------:R-:W-:Y:S06]  /*2580*/  BAR.SYNC.DEFER_BLOCKING 0x0 ;  /* 0x0000000000007b1d */ /* 0x000fec0000010000 */
[----:B------:R-:W-:Y:S05]  /*2590*/  BRA.U !UP0, `(.L_x_32) ;  /* 0x0000000108b47547 */ /* 0x000fea000b800000 */
[----:B------:R-:W2:Y:S01]  /*25a0*/  S2UR UR6, SR_CgaCtaId ;  /* 0x00000000000679c3 */ /* 0x000ea20000008800 */
[----:B------:R-:W-:Y:S01]  /*25b0*/  UMOV UR4, 0x400 ;  /* 0x0000040000047882 */ /* 0x000fe20000000000 */
[----:B------:R-:W-:-:S06]  /*25c0*/  IMAD.MOV.U32 R12, RZ, RZ, RZ ;  /* 0x000000ffff0c7224 */ /* 0x000fcc00078e00ff */
[----:B------:R-:W3:Y:S01]  /*25d0*/  LDC R11, c[0x0][0x3a0] ;  /* 0x0000e800ff0b7b82 */ /* 0x000ee20000000800 */
[----:B--2---:R-:W-:-:S03]  /*25e0*/  ULEA UR6, UR6, UR4, 0x18 ;  /* 0x0000000406067291 */ /* 0x004fc6000f8ec0ff */
[----:B------:R-:W-:-:S09]  /*25f0*/  UMOV UR4, URZ ;  /* 0x000000ff00047c82 */ /* 0x000fd20008000000 */
.L_x_33:
[----:B0-----:R-:W-:Y:S01]  /*2600*/  VIADD R13, R8, UR4 ;  /* 0x00000004080d7c36 */ /* 0x001fe20008000000 */
[----:B------:R-:W-:-:S04]  /*2610*/  UIADD3 UR4, UPT, UPT, UR4, 0x8, URZ ;  /* 0x0000000804047890 */ /* 0x000fc8000fffe0ff */
[----:B------:R-:W-:Y:S01]  /*2620*/  LEA R13, R13, UR6, 0x2 ;  /* 0x000000060d0d7c11 */ /* 0x000fe2000f8e10ff */
[----:B------:R-:W-:-:S04]  /*2630*/  UISETP.NE.AND UP0, UPT, UR4, UR5, UPT ;  /* 0x000000050400728c */ /* 0x000fc8000bf05270 */
[----:B------:R-:W0:Y:S04]  /*2640*/  LDS R15, [R13] ;  /* 0x000000000d0f7984 */ /* 0x000e280000000800 */
[----:B------:R-:W2:Y:S04]  /*2650*/  LDS R14, [R13+0x4] ;  /* 0x000004000d0e7984 */ /* 0x000ea80000000800 */
[----:B------:R-:W4:Y:S04]  /*2660*/  LDS R16, [R13+0x8] ;  /* 0x000008000d107984 */ /* 0x000f280000000800 */
[----:B------:R-:W5:Y:S04]  /*2670*/  LDS R17, [R13+0xc] ;  /* 0x00000c000d117984 */ /* 0x000f680000000800 */
[----:B------:R-:W1:Y:S01]  /*2680*/  LDS R18, [R13+0x10] ;  /* 0x000010000d127984 */ /* 0x000e620000000800 */
[----:B0-----:R-:W-:-:S05]  /*2690*/  IMAD.IADD R12, R15, 0x1, R12 ;  /* 0x000000010f0c7824 */ /* 0x001fca00078e020c */
[----:B---3--:R-:W-:-:S04]  /*26a0*/  ISETP.GE.U32.AND P0, PT, R12, R11, PT ;  /* 0x0000000b0c00720c */ /* 0x008fc80003f06070 */
[----:B------:R-:W-:-:S04]  /*26b0*/  SEL R15, R11, RZ, P0 ;  /* 0x000000ff0b0f7207 */ /* 0x000fc80000000000 */
[----:B--2---:R-:W-:Y:S02]  /*26c0*/  IADD3 R14, PT, PT, R14, R12, -R15 ;  /* 0x0000000c0e0e7210 */ /* 0x004fe40007ffe80f */
[----:B------:R-:W0:Y:S02]  /*26d0*/  LDS R12, [R13+0x14] ;  /* 0x000014000d0c7984 */ /* 0x000e240000000800 */
[----:B------:R-:W-:-:S04]  /*26e0*/  ISETP.GE.U32.AND P0, PT, R14, R11, PT ;  /* 0x0000000b0e00720c */ /* 0x000fc80003f06070 */
[----:B------:R-:W-:-:S04]  /*26f0*/  SEL R15, R11, RZ, P0 ;  /* 0x000000ff0b0f7207 */ /* 0x000fc80000000000 */
[----:B----4-:R-:W-:Y:S02]  /*2700*/  IADD3 R16, PT, PT, R16, R14, -R15 ;  /* 0x0000000e10107210 */ /* 0x010fe40007ffe80f */
[----:B------:R-:W2:Y:S02]  /*2710*/  LDS R14, [R13+0x18] ;  /* 0x000018000d0e7984 */ /* 0x000ea40000000800 */
[----:B------:R-:W-:-:S04]  /*2720*/  ISETP.GE.U32.AND P0, PT, R16, R11, PT ;  /* 0x0000000b1000720c */ /* 0x000fc80003f06070 */
[----:B------:R-:W-:-:S04]  /*2730*/  SEL R15, R11, RZ, P0 ;  /* 0x000000ff0b0f7207 */ /* 0x000fc80000000000 */
[----:B-----5:R-:W-:Y:S02]  /*2740*/  IADD3 R16, PT, PT, R17, R16, -R15 ;  /* 0x0000001011107210 */ /* 0x020fe40007ffe80f */
[----:B------:R-:W3:Y:S02]  /*2750*/  LDS R17, [R13+0x1c] ;  /* 0x00001c000d117984 */ /* 0x000ee40000000800 */
[----:B------:R-:W-:-:S04]  /*2760*/  ISETP.GE.U32.AND P0, PT, R16, R11, PT ;  /* 0x0000000b1000720c */ /* 0x000fc80003f06070 */
[----:B------:R-:W-:-:S04]  /*2770*/  SEL R15, R11, RZ, P0 ;  /* 0x000000ff0b0f7207 */ /* 0x000fc80000000000 */
[----:B-1----:R-:W-:-:S04]  /*2780*/  IADD3 R18, PT, PT, R18, R16, -R15 ;  /* 0x0000001012127210 */ /* 0x002fc80007ffe80f */
[----:B------:R-:W-:-:S04]  /*2790*/  ISETP.GE.U32.AND P0, PT, R18, R11, PT ;  /* 0x0000000b1200720c */ /* 0x000fc80003f06070 */
[----:B------:R-:W-:-:S04]  /*27a0*/  SEL R15, R11, RZ, P0 ;  /* 0x000000ff0b0f7207 */ /* 0x000fc80000000000 */
[----:B0-----:R-:W-:-:S04]  /*27b0*/  IADD3 R12, PT, PT, R12, R18, -R15 ;  /* 0x000000120c0c7210 */ /* 0x001fc80007ffe80f */
[----:B------:R-:W-:-:S04]  /*27c0*/  ISETP.GE.U32.AND P0, PT, R12, R11, PT ;  /* 0x0000000b0c00720c */ /* 0x000fc80003f06070 */
[----:B------:R-:W-:-:S04]  /*27d0*/  SEL R15, R11, RZ, P0 ;  /* 0x000000ff0b0f7207 */ /* 0x000fc80000000000 */
[----:B--2---:R-:W-:-:S04]  /*27e0*/  IADD3 R14, PT, PT, R14, R12, -R15 ;  /* 0x0000000c0e0e7210 */ /* 0x004fc80007ffe80f */
[----:B------:R-:W-:-:S04]  /*27f0*/  ISETP.GE.U32.AND P0, PT, R14, R11, PT ;  /* 0x0000000b0e00720c */ /* 0x000fc80003f06070 */
[----:B------:R-:W-:-:S04]  /*2800*/  SEL R15, R11, RZ, P0 ;  /* 0x000000ff0b0f7207 */ /* 0x000fc80000000000 */
[----:B---3--:R-:W-:-:S04]  /*2810*/  IADD3 R12, PT, PT, R17, R14, -R15 ;  /* 0x0000000e110c7210 */ /* 0x008fc80007ffe80f */
[----:B------:R-:W-:-:S04]  /*2820*/  ISETP.GE.U32.AND P0, PT, R12, R11, PT ;  /* 0x0000000b0c00720c */ /* 0x000fc80003f06070 */
[----:B------:R-:W-:-:S05]  /*2830*/  SEL R13, R11, RZ, P0 ;  /* 0x000000ff0b0d7207 */ /* 0x000fca0000000000 */
[----:B------:R-:W-:Y:S01]  /*2840*/  IMAD.IADD R12, R12, 0x1, -R13 ;  /* 0x000000010c0c7824 */ /* 0x000fe200078e0a0d */
[----:B------:R-:W-:Y:S06]  /*2850*/  BRA.U UP0, `(.L_x_33) ;  /* 0xfffffffd00687547 */ /* 0x000fec000b83ffff */
[----:B------:R-:W-:-:S05]  /*2860*/  UMOV UR4, UR5 ;  /* 0x0000000500047c82 */ /* 0x000fca0008000000 */
.L_x_32:
[----:B------:R-:W-:-:S09]  /*2870*/  UISETP.NE.AND UP0, UPT, UR10, URZ, UPT ;  /* 0x000000ff0a00728c */ /* 0x000fd2000bf05270 */
[----:B------:R-:W-:Y:S05]  /*2880*/  BRA.U !UP0, `(.L_x_34) ;  /* 0x0000000108ec7547 */ /* 0x000fea000b800000 */
[----:B------:R-:W-:Y:S02]  /*2890*/  UISETP.GE.U32.AND UP0, UPT, UR11, 0x3, UPT ;  /* 0x000000030b00788c */ /* 0x000fe4000bf06070 */
[----:B------:R-:W-:-:S07]  /*28a0*/  UISETP.NE.AND UP1, UPT, UR12, URZ, UPT ;  /* 0x000000ff0c00728c */ /* 0x000fce000bf25270 */
[----:B------:R-:W-:Y:S05]  /*28b0*/  BRA.U !UP0, `(.L_x_35) ;  /* 0x0000000108607547 */ /* 0x000fea000b800000 */
[----:B------:R-:W2:Y:S01]  /*28c0*/  S2UR UR7, SR_CgaCtaId ;  /* 0x00000000000779c3 */ /* 0x000ea20000008800 */
[----:B------:R-:W-:Y:S01]  /*28d0*/  UMOV UR6, 0x400 ;  /* 0x0000040000067882 */ /* 0x000fe20000000000 */
[----:B------:R-:W-:Y:S01]  /*28e0*/  VIADD R11, R8, UR4 ;  /* 0x00000004080b7c36 */ /* 0x000fe20008000000 */
[----:B------:R-:W-:-:S05]  /*28f0*/  UIADD3 UR4, UPT, UPT, UR4, 0x4, URZ ;  /* 0x0000000404047890 */ /* 0x000fca000fffe0ff */
[----:B------:R-:W3:Y:S01]  /*2900*/  LDC R17, c[0x0][0x3a0] ;  /* 0x0000e800ff117b82 */ /* 0x000ee20000000800 */
[----:B--2---:R-:W-:-:S06]  /*2910*/  ULEA UR6, UR7, UR6, 0x18 ;  /* 0x0000000607067291 */ /* 0x004fcc000f8ec0ff */
[----:B------:R-:W-:-:S05]  /*2920*/  LEA R11, R11, UR6, 0x2 ;  /* 0x000000060b0b7c11 */ /* 0x000fca000f8e10ff */
[----:B0-----:R-:W0:Y:S04]  /*2930*/  LDS R13, [R11] ;  /* 0x000000000b0d7984 */ /* 0x001e280000000800 */
[----:B------:R-:W2:Y:S04]  /*2940*/  LDS R14, [R11+0x4] ;  /* 0x000004000b0e7984 */ /* 0x000ea80000000800 */
[----:B------:R-:W4:Y:S04]  /*2950*/  LDS R15, [R11+0x8] ;  /* 0x000008000b0f7984 */ /* 0x000f280000000800 */
[----:B------:R-:W5:Y:S01]  /*2960*/  LDS R16, [R11+0xc] ;  /* 0x00000c000b107984 */ /* 0x000f620000000800 */
[----:B0-----:R-:W-:-:S05]  /*2970*/  IMAD.IADD R13, R12, 0x1, R13 ;  /* 0x000000010c0d7824 */ /* 0x001fca00078e020d */
[----:B---3--:R-:W-:-:S04]  /*2980*/  ISETP.GE.U32.AND P0, PT, R13, R17, PT ;  /* 0x000000110d00720c */ /* 0x008fc80003f06070 */
[----:B------:R-:W-:-:S04]  /*2990*/  SEL R12, R17, RZ, P0 ;  /* 0x000000ff110c7207 */ /* 0x000fc80000000000 */
[----:B--2---:R-:W-:-:S04]  /*29a0*/  IADD3 R12, PT, PT, R14, R13, -R12 ;  /* 0x0000000d0e0c7210 */ /* 0x004fc80007ffe80c */
[----:B------:R-:W-:-:S04]  /*29b0*/  ISETP.GE.U32.AND P0, PT, R12, R17, PT ;  /* 0x000000110c00720c */ /* 0x000fc80003f06070 */
[----:B------:R-:W-:-:S04]  /*29c0*/  SEL R13, R17, RZ, P0 ;  /* 0x000000ff110d7207 */ /* 0x000fc80000000000 */
[----:B----4-:R-:W-:-:S04]  /*29d0*/  IADD3 R13, PT, PT, R15, R12, -R13 ;  /* 0x0000000c0f0d7210 */ /* 0x010fc80007ffe80d */
[----:B------:R-:W-:-:S04]  /*29e0*/  ISETP.GE.U32.AND P0, PT, R13, R17, PT ;  /* 0x000000110d00720c */ /* 0x000fc80003f06070 */
[----:B------:R-:W-:-:S04]  /*29f0*/  SEL R12, R17, RZ, P0 ;  /* 0x000000ff110c7207 */ /* 0x000fc80000000000 */
[----:B-----5:R-:W-:-:S04]  /*2a00*/  IADD3 R12, PT, PT, R16, R13, -R12 ;  /* 0x0000000d100c7210 */ /* 0x020fc80007ffe80c */
[----:B------:R-:W-:-:S04]  /*2a10*/  ISETP.GE.U32.AND P0, PT, R12, R17, PT ;  /* 0x000000110c00720c */ /* 0x000fc80003f06070 */
[----:B------:R-:W-:-:S05]  /*2a20*/  SEL R11, R17, RZ, P0 ;  /* 0x000000ff110b7207 */ /* 0x000fca0000000000 */
[----:B------:R-:W-:-:S07]  /*2a30*/  IMAD.IADD R12, R12, 0x1, -R11 ;  /* 0x000000010c0c7824 */ /* 0x000fce00078e0a0b */
.L_x_35:
[----:B------:R-:W-:Y:S05]  /*2a40*/  BRA.U !UP1, `(.L_x_34) ;  /* 0x00000001097c7547 */ /* 0x000fea000b800000 */
[----:B------:R-:W-:Y:S02]  /*2a50*/  UISETP.NE.AND UP0, UPT, UR13, URZ, UPT ;  /* 0x000000ff0d00728c */ /* 0x000fe4000bf05270 */
        /* <DEDUP_REMOVED lines=10> */
[----:B------:R-:W2:Y:S01]  /*2b00*/  LDS R15, [R11+0x4] ;  /* 0x000004000b0f7984 */ /* 0x000ea20000000800 */
[----:B0-----:R-:W-:-:S05]  /*2b10*/  IMAD.IADD R13, R12, 0x1, R13 ;  /* 0x000000010c0d7824 */ /* 0x001fca00078e020d */
[----:B---3--:R-:W-:-:S04]  /*2b20*/  ISETP.GE.U32.AND P0, PT, R13, R14, PT ;  /* 0x0000000e0d00720c */ /* 0x008fc80003f06070 */
[----:B------:R-:W-:-:S04]  /*2b30*/  SEL R12, R14, RZ, P0 ;  /* 0x000000ff0e0c7207 */ /* 0x000fc80000000000 */
[----:B--2---:R-:W-:-:S04]  /*2b40*/  IADD3 R15, PT, PT, R15, R13, -R12 ;  /* 0x0000000d0f0f7210 */ /* 0x004fc80007ffe80c */
[----:B------:R-:W-:-:S04]  /*2b50*/  ISETP.GE.U32.AND P0, PT, R15, R14, PT ;  /* 0x0000000e0f00720c */ /* 0x000fc80003f06070 */
[----:B------:R-:W-:-:S05]  /*2b60*/  SEL R12, R14, RZ, P0 ;  /* 0x000000ff0e0c7207 */ /* 0x000fca0000000000 */
[----:B------:R-:W-:-:S07]  /*2b70*/  IMAD.IADD R12, R15, 0x1, -R12 ;  /* 0x000000010f0c7824 */ /* 0x000fce00078e0a0c */
.L_x_36:
[----:B------:R-:W-:Y:S05]  /*2b80*/  BRA.U !UP1, `(.L_x_34) ;  /* 0x00000001092c7547 */ /* 0x000fea000b800000 */
[----:B------:R-:W2:Y:S01]  /*2b90*/  S2UR UR7, SR_CgaCtaId ;  /* 0x00000000000779c3 */ /* 0x000ea20000008800 */
[----:B------:R-:W-:Y:S01]  /*2ba0*/  UMOV UR6, 0x400 ;  /* 0x0000040000067882 */ /* 0x000fe20000000000 */
[----:B------:R-:W-:-:S06]  /*2bb0*/  VIADD R11, R8, UR4 ;  /* 0x00000004080b7c36 */ /* 0x000fcc0008000000 */
[----:B0-----:R-:W0:Y:S01]  /*2bc0*/  LDC R13, c[0x0][0x3a0] ;  /* 0x0000e800ff0d7b82 */ /* 0x001e220000000800 */
[----:B--2---:R-:W-:-:S06]  /*2bd0*/  ULEA UR6, UR7, UR6, 0x18 ;  /* 0x0000000607067291 */ /* 0x004fcc000f8ec0ff */
[----:B------:R-:W-:-:S06]  /*2be0*/  LEA R11, R11, UR6, 0x2 ;  /* 0x000000060b0b7c11 */ /* 0x000fcc000f8e10ff */
[----:B------:R-:W2:Y:S02]  /*2bf0*/  LDS R11, [R11] ;  /* 0x000000000b0b7984 */ /* 0x000ea40000000800 */
[----:B--2---:R-:W-:-:S05]  /*2c00*/  IMAD.IADD R12, R12, 0x1, R11 ;  /* 0x000000010c0c7824 */ /* 0x004fca00078e020b */
[----:B0-----:R-:W-:-:S04]  /*2c10*/  ISETP.GE.U32.AND P0, PT, R12, R13, PT ;  /* 0x0000000d0c00720c */ /* 0x001fc80003f06070 */
[----:B------:R-:W-:-:S05]  /*2c20*/  SEL R13, R13, RZ, P0 ;  /* 0x000000ff0d0d7207 */ /* 0x000fca0000000000 */
[----:B------:R-:W-:-:S07]  /*2c30*/  IMAD.IADD R12, R12, 0x1, -R13 ;  /* 0x000000010c0c7824 */ /* 0x000fce00078e0a0d */
.L_x_34:
[----:B0-----:R-:W0:Y:S01]  /*2c40*/  LDC R13, c[0x0][0x3a0] ;  /* 0x0000e800ff0d7b82 */ /* 0x001e220000000800 */
[----:B------:R-:W2:Y:S01]  /*2c50*/  LDCU UR6, c[0x0][0x384] ;  /* 0x00007080ff0677ac */ /* 0x000ea20008000800 */
[----:B------:R-:W-:Y:S02]  /*2c60*/  IMAD.MOV R14, RZ, RZ, -R9 ;  /* 0x000000ffff0e7224 */ /* 0x000fe400078e0a09 */
[----:B------:R-:W-:Y:S01]  /*2c70*/  IMAD.IADD R12, R12, 0x1, R5 ;  /* 0x000000010c0c7824 */ /* 0x000fe200078e0205 */
[----:B------:R-:W-:Y:S02]  /*2c80*/  UMOV UR4, 0xffffffff ;  /* 0xffffffff00047882 */ /* 0x000fe40000000000 */
[----:B------:R-:W-:Y:S01]  /*2c90*/  LOP3.LUT R14, R9, R14, RZ, 0xc0, !PT ;  /* 0x0000000e090e7212 */ /* 0x000fe200078ec0ff */
[----:B------:R-:W-:-:S04]  /*2ca0*/  USHF.L.U32 UR4, UR4, UR15, URZ ;  /* 0x0000000f04047299 */ /* 0x000fc800080006ff */
[----:B------:R-:W-:Y:S02]  /*2cb0*/  IMAD.IADD R14, R14, 0x1, R9 ;  /* 0x000000010e0e7824 */ /* 0x000fe400078e0209 */
[--C-:B------:R-:W-:Y:S01]  /*2cc0*/  IMAD.IADD R9, R10, 0x1, R3.reuse ;  /* 0x000000010a097824 */ /* 0x100fe200078e0203 */
[----:B------:R-:W-:Y:S01]  /*2cd0*/  LOP3.LUT R16, RZ, UR4, RZ, 0x33, !PT ;  /* 0x00000004ff107c12 */ /* 0x000fe2000f8e33ff */
[----:B------:R-:W-:Y:S01]  /*2ce0*/  IMAD.IADD R3, R4, 0x1, R3 ;  /* 0x0000000104037824 */ /* 0x000fe200078e0203 */
[----:B------:R-:W3:Y:S01]  /*2cf0*/  POPC R11, R14 ;  /* 0x0000000e000b7309 */ /* 0x000ee20000000000 */
[----:B------:R-:W-:Y:S01]  /*2d00*/  BAR.SYNC.DEFER_BLOCKING 0x0 ;  /* 0x0000000000007b1d */ /* 0x000fe20000010000 */
[----:B--2---:R-:W-:Y:S02]  /*2d10*/  ISETP.GE.AND P0, PT, R9, UR6, PT ;  /* 0x0000000609007c0c */ /* 0x004fe4000bf06270 */
[----:B0-----:R-:W-:-:S04]  /*2d20*/  ISETP.GE.U32.AND P1, PT, R12, R13, PT ;  /* 0x0000000d0c00720c */ /* 0x001fc80003f26070 */
[----:B------:R-:W-:Y:S02]  /*2d30*/  SEL R9, R13, RZ, P1 ;  /* 0x000000ff0d097207 */ /* 0x000fe40000800000 */
[----:B------:R-:W-:Y:S02]  /*2d40*/  ISETP.GE.AND P1, PT, R3, UR6, PT ;  /* 0x0000000603007c0c */ /* 0x000fe4000bf26270 */
[----:B---3--:R-:W-:-:S03]  /*2d50*/  SHF.R.U32.HI R11, RZ, R11, R16 ;  /* 0x0000000bff0b7219 */ /* 0x008fc60000011610 */
[----:B------:R-:W-:Y:S01]  /*2d60*/  @!P0 IMAD.IADD R5, R12, 0x1, -R9 ;  /* 0x000000010c058824 */ /* 0x000fe200078e0a09 */
[----:B------:R-:W-:-:S07]  /*2d70*/  LOP3.LUT R9, R11, R14, RZ, 0xfc, !PT ;  /* 0x0000000e0b097212 */ /* 0x000fce00078efcff */
[----:B------:R-:W-:Y:S05]  /*2d80*/  @!P1 BRA `(.L_x_37) ;  /* 0xffffffdc00d09947 */ /* 0x000fea000383ffff */
.L_x_8:
[----:B------:R-:W0:Y:S02]  /*2d90*/  S2R R0, SR_TID.X ;  /* 0x0000000000007919 */ /* 0x000e240000002100 */
[----:B0-----:R-:W-:-:S13]  /*2da0*/  ISETP.NE.AND P0, PT, R0, RZ, PT ;  /* 0x000000ff0000720c */ /* 0x001fda0003f05270 */
[----:B------:R-:W-:Y:S05]  /*2db0*/  @P0 EXIT ;  /* 0x000000000000094d */ /* 0x000fea0003800000 */
[----:B------:R-:W0:Y:S02]  /*2dc0*/  LDC.64 R2, c[0x0][0x398] ;  /* 0x0000e600ff027b82 */ /* 0x000e240000000a00 */
[----:B0-----:R-:W-:-:S05]  /*2dd0*/  IMAD.WIDE R10, R10, 0x4, R2 ;  /* 0x000000040a0a7825 */ /* 0x001fca00078e0202 */
[----:B------:R-:W-:Y:S01]  /*2de0*/  STG.E desc[UR8][R10.64], R5 ;  /* 0x000000050a007986 */ /* 0x000fe2000c101908 */
[----:B------:R-:W-:Y:S05]  /*2df0*/  EXIT ;  /* 0x000000000000794d */ /* 0x000fea0003800000 */
.L_x_38:
[----:B------:R-:W-:-:S00]  /*2e00*/  BRA `(.L_x_38) ;  /* 0xfffffffc00fc7947 */ /* 0x000fc0000383ffff */
[----:B------:R-:W-:-:S00]  /*2e10*/  NOP ;  /* 0x0000000000007918 */ /* 0x000fc00000000000 */
        /* <DEDUP_REMOVED lines=14> */
.L_x_39:


//--------------------- .nv.shared._Z3ha2iiPjPiS_j --------------------------
	.section	.nv.shared._Z3ha2iiPjPiS_j,"aw",@nobits
	.sectionflags	@""
	.align	4
.nv.shared._Z3ha2iiPjPiS_j:
	.zero		5248


//--------------------- .nv.shared.reserved.0     --------------------------
	.section	.nv.shared.reserved.0,"aw",@nobits
	.weak		__nv_reservedSMEM_offset_0_alias
	.size		__nv_reservedSMEM_offset_0_alias, 0, 64
	.other		__nv_reservedSMEM_offset_0_alias,@"STO_CUDA_RESERVED_SHARED STV_DEFAULT"
__nv_reservedSMEM_offset_0_alias:
	.zero		0
	.zero		64


//--------------------- .nv.constant0._Z3ha2iiPjPiS_j --------------------------
	.section	.nv.constant0._Z3ha2iiPjPiS_j,"a",@progbits
	.sectionflags	@""
	.align	4
.nv.constant0._Z3ha2iiPjPiS_j:
	.zero		932


//--------------------- SYMBOLS --------------------------

	.type		.nv.reservedSmem.offset0,@object
	.size		.nv.reservedSmem.offset0,0x4
	.type		.nv.reservedSmem.cap,@object
	.size		.nv.reservedSmem.cap,0x4
